	.target	sm_100a

	.elftype	@"ET_EXEC"


//--------------------- .note.nv.tkinfo           --------------------------
	.section	.note.nv.tkinfo,"",@"SHT_NOTE"
	.sectionflags	@"SHF_NOTE_NV_TKINFO"
	.tkinfo
        /*0018*/ 	.word	0x00000002
        /*0030*/ 	.string	""
        /*0030*/ 	.string	"ptxas"
        /*0030*/ 	.string	"Cuda compilation tools, release 13.0, V13.0.88"
        /*0030*/ 	.string	"Build cuda_13.0.r13.0/compiler.36424714_0"
        /*0030*/ 	.string	"-arch sm_100a -m 64 "



//--------------------- .note.nv.cuinfo           --------------------------
	.section	.note.nv.cuinfo,"",@"SHT_NOTE"
	.sectionflags	@"SHF_NOTE_NV_CUINFO"
        /*0018*/ 	.short	0x0002
        /*001a*/ 	.short	0x0064
        /*001c*/ 	.short	0x0082
	.zero		2


//--------------------- .nv.info                  --------------------------
	.section	.nv.info,"",@"SHT_CUDA_INFO"
	.align	4


	//----- nvinfo : EIATTR_REGCOUNT
	.align		4
        /*0000*/ 	.byte	0x04, 0x2f
        /*0002*/ 	.short	(.L_19 - .L_18)
	.align		4
.L_18:
        /*0004*/ 	.word	index@(_ZN7cutlass13device_kernelINS_4gemm6kernel13GemmUniversalIN4cute5tupleIJiiiiEEENS1_10collective13CollectiveMmaINS1_35MainloopSm100TmaUmmaWarpSpecializedILi17ELi2ELi4ENS5_IJNS4_1CILi1EEENSA_ILi2EEESB_EEEEENS5_IJNSA_ILi64EEENSA_ILi128EEESF_EEENS_12float_e5m2_tENS5_IJlSB_lEEESI_SJ_NS4_8TiledMMAINS4_8MMA_AtomIJNS4_10MMA_TraitsINS4_19SM100_MMA_F8F6F4_SSEJSI_SI_fSF_SG_NS4_17integral_constantINS4_4UMMA5MajorELSQ_0EEESR_NSO_INSP_7ScaleInELSS_0EEEST_EEEEEENS4_6LayoutINS5_IJSB_SB_SB_EEENS5_IJNSA_ILi0EEESY_SY_EEEEENS5_IJNS4_10UnderscoreES11_S11_EEEEENS4_23SM90_TMA_LOAD_MULTICASTENS4_14ComposedLayoutINS4_7SwizzleILi2ELi4ELi3EEENS4_18smem_ptr_flag_bitsILi8EEENSW_INS5_IJNSA_ILi8EEESF_EEENS5_IJSF_SB_EEEEEEEvNS4_8identityENS4_13SM90_TMA_LOADES1E_vS1F_EENS_8epilogue10collective18CollectiveEpilogueINS1I_23Sm100TmaWarpSpecializedILi2ELi2ELi32ELb0ELb0EEEJSH_NS5_IJNSW_ISF_SB_EES1N_EEESI_SJ_SI_SJ_NS1I_6fusion15FusionCallbacksIS1M_NS1P_17LinearCombinationISI_fSI_fLNS_15FloatRoundStyleE2EEESH_S1O_JEEENS4_5SM1004TMEM4LOAD26SM100_TMEM_LOAD_16dp32b32xES1G_S1E_NS4_39AutoVectorizingCopyWithAssumedAlignmentILi128EEENS4_14SM90_TMA_STOREES1E_S20_S20_EEEvvEEEEvNT_6ParamsE)
        /*0008*/ 	.word	0x00000072


	//----- nvinfo : EIATTR_FRAME_SIZE
	.align		4
.L_19:
        /*000c*/ 	.byte	0x04, 0x11
        /*000e*/ 	.short	(.L_21 - .L_20)
	.align		4
.L_20:
        /*0010*/ 	.word	index@($__internal_2_$__cuda_sm10x_tcgen05_guardrail_trap_unallocated_columns_being_dealloced)
        /*0014*/ 	.word	0x00000000


	//----- nvinfo : EIATTR_FRAME_SIZE
	.align		4
.L_21:
        /*0018*/ 	.byte	0x04, 0x11
        /*001a*/ 	.short	(.L_23 - .L_22)
	.align		4
.L_22:
        /*001c*/ 	.word	index@($__internal_1_$__cuda_sm10x_tcgen05_guardrail_trap_phase_invalid_during_alloc)
        /*0020*/ 	.word	0x00000000


	//----- nvinfo : EIATTR_FRAME_SIZE
	.align		4
.L_23:
        /*0024*/ 	.byte	0x04, 0x11
        /*0026*/ 	.short	(.L_25 - .L_24)
	.align		4
.L_24:
        /*0028*/ 	.word	index@($__internal_0_$__cuda_sm10x_tcgen05_guardrail_trap_col_being_dealloced_not_returned_by_alloc)
        /*002c*/ 	.word	0x00000000


	//----- nvinfo : EIATTR_FRAME_SIZE
	.align		4
.L_25:
        /*0030*/ 	.byte	0x04, 0x11
        /*0032*/ 	.short	(.L_27 - .L_26)
	.align		4
.L_26:
        /*0034*/ 	.word	index@(_ZN7cutlass13device_kernelINS_4gemm6kernel13GemmUniversalIN4cute5tupleIJiiiiEEENS1_10collective13CollectiveMmaINS1_35MainloopSm100TmaUmmaWarpSpecializedILi17ELi2ELi4ENS5_IJNS4_1CILi1EEENSA_ILi2EEESB_EEEEENS5_IJNSA_ILi64EEENSA_ILi128EEESF_EEENS_12float_e5m2_tENS5_IJlSB_lEEESI_SJ_NS4_8TiledMMAINS4_8MMA_AtomIJNS4_10MMA_TraitsINS4_19SM100_MMA_F8F6F4_SSEJSI_SI_fSF_SG_NS4_17integral_constantINS4_4UMMA5MajorELSQ_0EEESR_NSO_INSP_7ScaleInELSS_0EEEST_EEEEEENS4_6LayoutINS5_IJSB_SB_SB_EEENS5_IJNSA_ILi0EEESY_SY_EEEEENS5_IJNS4_10UnderscoreES11_S11_EEEEENS4_23SM90_TMA_LOAD_MULTICASTENS4_14ComposedLayoutINS4_7SwizzleILi2ELi4ELi3EEENS4_18smem_ptr_flag_bitsILi8EEENSW_INS5_IJNSA_ILi8EEESF_EEENS5_IJSF_SB_EEEEEEEvNS4_8identityENS4_13SM90_TMA_LOADES1E_vS1F_EENS_8epilogue10collective18CollectiveEpilogueINS1I_23Sm100TmaWarpSpecializedILi2ELi2ELi32ELb0ELb0EEEJSH_NS5_IJNSW_ISF_SB_EES1N_EEESI_SJ_SI_SJ_NS1I_6fusion15FusionCallbacksIS1M_NS1P_17LinearCombinationISI_fSI_fLNS_15FloatRoundStyleE2EEESH_S1O_JEEENS4_5SM1004TMEM4LOAD26SM100_TMEM_LOAD_16dp32b32xES1G_S1E_NS4_39AutoVectorizingCopyWithAssumedAlignmentILi128EEENS4_14SM90_TMA_STOREES1E_S20_S20_EEEvvEEEEvNT_6ParamsE)
        /*0038*/ 	.word	0x00000000


	//----- nvinfo : EIATTR_MIN_STACK_SIZE
	.align		4
.L_27:
        /*003c*/ 	.byte	0x04, 0x12
        /*003e*/ 	.short	(.L_29 - .L_28)
	.align		4
.L_28:
        /*0040*/ 	.word	index@(_ZN7cutlass13device_kernelINS_4gemm6kernel13GemmUniversalIN4cute5tupleIJiiiiEEENS1_10collective13CollectiveMmaINS1_35MainloopSm100TmaUmmaWarpSpecializedILi17ELi2ELi4ENS5_IJNS4_1CILi1EEENSA_ILi2EEESB_EEEEENS5_IJNSA_ILi64EEENSA_ILi128EEESF_EEENS_12float_e5m2_tENS5_IJlSB_lEEESI_SJ_NS4_8TiledMMAINS4_8MMA_AtomIJNS4_10MMA_TraitsINS4_19SM100_MMA_F8F6F4_SSEJSI_SI_fSF_SG_NS4_17integral_constantINS4_4UMMA5MajorELSQ_0EEESR_NSO_INSP_7ScaleInELSS_0EEEST_EEEEEENS4_6LayoutINS5_IJSB_SB_SB_EEENS5_IJNSA_ILi0EEESY_SY_EEEEENS5_IJNS4_10UnderscoreES11_S11_EEEEENS4_23SM90_TMA_LOAD_MULTICASTENS4_14ComposedLayoutINS4_7SwizzleILi2ELi4ELi3EEENS4_18smem_ptr_flag_bitsILi8EEENSW_INS5_IJNSA_ILi8EEESF_EEENS5_IJSF_SB_EEEEEEEvNS4_8identityENS4_13SM90_TMA_LOADES1E_vS1F_EENS_8epilogue10collective18CollectiveEpilogueINS1I_23Sm100TmaWarpSpecializedILi2ELi2ELi32ELb0ELb0EEEJSH_NS5_IJNSW_ISF_SB_EES1N_EEESI_SJ_SI_SJ_NS1I_6fusion15FusionCallbacksIS1M_NS1P_17LinearCombinationISI_fSI_fLNS_15FloatRoundStyleE2EEESH_S1O_JEEENS4_5SM1004TMEM4LOAD26SM100_TMEM_LOAD_16dp32b32xES1G_S1E_NS4_39AutoVectorizingCopyWithAssumedAlignmentILi128EEENS4_14SM90_TMA_STOREES1E_S20_S20_EEEvvEEEEvNT_6ParamsE)
        /*0044*/ 	.word	0x00000000
.L_29:


//--------------------- .nv.compat                --------------------------
	.section	.nv.compat,"",@"SHT_CUDA_COMPAT_INFO"
	.align	4
        /*0000*/ 	.byte	0x02, 0x09, 0x01, 0x00, 0x02, 0x02, 0x02, 0x00, 0x02, 0x05, 0x05, 0x00, 0x03, 0x07, 0x01, 0x01
        /*0010*/ 	.byte	0x02, 0x03, 0x01, 0x00, 0x02, 0x06, 0x01, 0x00, 0x04, 0x0b, 0x08, 0x00, 0x09, 0x00, 0x00, 0x00
        /*0020*/ 	.byte	0x00, 0x00, 0x00, 0x00


//--------------------- .nv.info._ZN7cutlass13device_kernelINS_4gemm6kernel13GemmUniversalIN4cute5tupleIJiiiiEEENS1_10collective13CollectiveMmaINS1_35MainloopSm100TmaUmmaWarpSpecializedILi17ELi2ELi4ENS5_IJNS4_1CILi1EEENSA_ILi2EEESB_EEEEENS5_IJNSA_ILi64EEENSA_ILi128EEESF_EEENS_12float_e5m2_tENS5_IJlSB_lEEESI_SJ_NS4_8TiledMMAINS4_8MMA_AtomIJNS4_10MMA_TraitsINS4_19SM100_MMA_F8F6F4_SSEJSI_SI_fSF_SG_NS4_17integral_constantINS4_4UMMA5MajorELSQ_0EEESR_NSO_INSP_7ScaleInELSS_0EEEST_EEEEEENS4_6LayoutINS5_IJSB_SB_SB_EEENS5_IJNSA_ILi0EEESY_SY_EEEEENS5_IJNS4_10UnderscoreES11_S11_EEEEENS4_23SM90_TMA_LOAD_MULTICASTENS4_14ComposedLayoutINS4_7SwizzleILi2ELi4ELi3EEENS4_18smem_ptr_flag_bitsILi8EEENSW_INS5_IJNSA_ILi8EEESF_EEENS5_IJSF_SB_EEEEEEEvNS4_8identityENS4_13SM90_TMA_LOADES1E_vS1F_EENS_8epilogue10collective18CollectiveEpilogueINS1I_23Sm100TmaWarpSpecializedILi2ELi2ELi32ELb0ELb0EEEJSH_NS5_IJNSW_ISF_SB_EES1N_EEESI_SJ_SI_SJ_NS1I_6fusion15FusionCallbacksIS1M_NS1P_17LinearCombinationISI_fSI_fLNS_15FloatRoundStyleE2EEESH_S1O_JEEENS4_5SM1004TMEM4LOAD26SM100_TMEM_LOAD_16dp32b32xES1G_S1E_NS4_39AutoVectorizingCopyWithAssumedAlignmentILi128EEENS4_14SM90_TMA_STOREES1E_S20_S20_EEEvvEEEEvNT_6ParamsE --------------------------
	.section	.nv.info._ZN7cutlass13device_kernelINS_4gemm6kernel13GemmUniversalIN4cute5tupleIJiiiiEEENS1_10collective13CollectiveMmaINS1_35MainloopSm100TmaUmmaWarpSpecializedILi17ELi2ELi4ENS5_IJNS4_1CILi1EEENSA_ILi2EEESB_EEEEENS5_IJNSA_ILi64EEENSA_ILi128EEESF_EEENS_12float_e5m2_tENS5_IJlSB_lEEESI_SJ_NS4_8TiledMMAINS4_8MMA_AtomIJNS4_10MMA_TraitsINS4_19SM100_MMA_F8F6F4_SSEJSI_SI_fSF_SG_NS4_17integral_constantINS4_4UMMA5MajorELSQ_0EEESR_NSO_INSP_7ScaleInELSS_0EEEST_EEEEEENS4_6LayoutINS5_IJSB_SB_SB_EEENS5_IJNSA_ILi0EEESY_SY_EEEEENS5_IJNS4_10UnderscoreES11_S11_EEEEENS4_23SM90_TMA_LOAD_MULTICASTENS4_14ComposedLayoutINS4_7SwizzleILi2ELi4ELi3EEENS4_18smem_ptr_flag_bitsILi8EEENSW_INS5_IJNSA_ILi8EEESF_EEENS5_IJSF_SB_EEEEEEEvNS4_8identityENS4_13SM90_TMA_LOADES1E_vS1F_EENS_8epilogue10collective18CollectiveEpilogueINS1I_23Sm100TmaWarpSpecializedILi2ELi2ELi32ELb0ELb0EEEJSH_NS5_IJNSW_ISF_SB_EES1N_EEESI_SJ_SI_SJ_NS1I_6fusion15FusionCallbacksIS1M_NS1P_17LinearCombinationISI_fSI_fLNS_15FloatRoundStyleE2EEESH_S1O_JEEENS4_5SM1004TMEM4LOAD26SM100_TMEM_LOAD_16dp32b32xES1G_S1E_NS4_39AutoVectorizingCopyWithAssumedAlignmentILi128EEENS4_14SM90_TMA_STOREES1E_S20_S20_EEEvvEEEEvNT_6ParamsE,"",@"SHT_CUDA_INFO"
	.sectionflags	@""
	.align	4


	//----- nvinfo : EIATTR_CUDA_API_VERSION
	.align		4
        /*0000*/ 	.byte	0x04, 0x37
        /*0002*/ 	.short	(.L_31 - .L_30)
.L_30:
        /*0004*/ 	.word	0x00000082


	//----- nvinfo : EIATTR_KPARAM_INFO
	.align		4
.L_31:
        /*0008*/ 	.byte	0x04, 0x17
        /*000a*/ 	.short	(.L_33 - .L_32)
.L_32:
        /*000c*/ 	.word	0x00000000
        /*0010*/ 	.short	0x0000
        /*0012*/ 	.short	0x0000
        /*0014*/ 	.byte	0x00, 0xf0, 0x01, 0x20


	//----- nvinfo : EIATTR_AT_ENTRY_FRAGMENTS
	.align		4
.L_33:
        /*0018*/ 	.byte	0x04, 0x4f
        /*001a*/ 	.short	(.L_35 - .L_34)


	//   ....[0]....
.L_34:
        /*001c*/ 	.word	0x00000006


	//----- nvinfo : EIATTR_RESERVED_SMEM_USED
	.align		4
.L_35:
        /*0020*/ 	.byte	0x01, 0x41
	.zero		2


	//----- nvinfo : EIATTR_SPARSE_MMA_MASK
	.align		4
        /*0024*/ 	.byte	0x03, 0x50
        /*0026*/ 	.short	0x0000


	//----- nvinfo : EIATTR_TCGEN05_1CTA_USED
	.align		4
        /*0028*/ 	.byte	0x01, 0x51
	.zero		2


	//----- nvinfo : EIATTR_MAXREG_COUNT
	.align		4
        /*002c*/ 	.byte	0x03, 0x1b
        /*002e*/ 	.short	0x00ff


	//----- nvinfo : EIATTR_NUM_BARRIERS
	.align		4
        /*0030*/ 	.byte	0x02, 0x4c
        /*0032*/ 	.byte	0x07
	.zero		1


	//----- nvinfo : EIATTR_EXTERNS
	.align		4
        /*0034*/ 	.byte	0x04, 0x0f
        /*0036*/ 	.short	(.L_37 - .L_36)


	//   ....[0]....
	.align		4
.L_36:
        /*0038*/ 	.word	index@(__assertfail)


	//----- nvinfo : EIATTR_MERCURY_ISA_VERSION
	.align		4
.L_37:
        /*003c*/ 	.byte	0x03, 0x5f
        /*003e*/ 	.short	0x0101


	//----- nvinfo : EIATTR_INT_WARP_WIDE_INSTR_OFFSETS
	.align		4
        /*0040*/ 	.byte	0x04, 0x31
        /*0042*/ 	.short	(.L_39 - .L_38)


	//   ....[0]....
.L_38:
        /*0044*/ 	.word	0x000044c0


	//   ....[1]....
        /*0048*/ 	.word	0x000044e0


	//   ....[2]....
        /*004c*/ 	.word	0x00004510


	//   ....[3]....
        /*0050*/ 	.word	0x00005050


	//   ....[4]....
        /*0054*/ 	.word	0x000050c0


	//   ....[5]....
        /*0058*/ 	.word	0x00005190


	//   ....[6]....
        /*005c*/ 	.word	0x00005240


	//----- nvinfo : EIATTR_COOP_GROUP_MASK_REGIDS
	.align		4
.L_39:
        /*0060*/ 	.byte	0x04, 0x29
        /*0062*/ 	.short	(.L_41 - .L_40)


	//   ....[0]....
.L_40:
        /*0064*/ 	.word	0xffffffff


	//   ....[1]....
        /*0068*/ 	.word	0xffffffff


	//   ....[2]....
        /*006c*/ 	.word	0xffffffff


	//   ....[3]....
        /*0070*/ 	.word	0xffffffff


	//   ....[4]....
        /*0074*/ 	.word	0xffffffff


	//   ....[5]....
        /*0078*/ 	.word	0xffffffff


	//   ....[6]....
        /*007c*/ 	.word	0xffffffff


	//   ....[7]....
        /*0080*/ 	.word	0xffffffff


	//   ....[8]....
        /*0084*/ 	.word	0xffffffff


	//   ....[9]....
        /*0088*/ 	.word	0xffffffff


	//   ....[10]....
        /*008c*/ 	.word	0xffffffff


	//   ....[11]....
        /*0090*/ 	.word	0xffffffff


	//   ....[12]....
        /*0094*/ 	.word	0xffffffff


	//   ....[13]....
        /*0098*/ 	.word	0xffffffff


	//----- nvinfo : EIATTR_COOP_GROUP_INSTR_OFFSETS
	.align		4
.L_41:
        /*009c*/ 	.byte	0x04, 0x28
        /*009e*/ 	.short	(.L_43 - .L_42)


	//   ....[0]....
.L_42:
        /*00a0*/ 	.word	0x00000080


	//   ....[1]....
        /*00a4*/ 	.word	0x000004f0


	//   ....[2]....
        /*00a8*/ 	.word	0x00000870


	//   ....[3]....
        /*00ac*/ 	.word	0x000009d0


	//   ....[4]....
        /*00b0*/ 	.word	0x00000ad0


	//   ....[5]....
        /*00b4*/ 	.word	0x00000c40


	//   ....[6]....
        /*00b8*/ 	.word	0x00000de0


	//   ....[7]....
        /*00bc*/ 	.word	0x00000f90


	//   ....[8]....
        /*00c0*/ 	.word	0x00002170


	//   ....[9]....
        /*00c4*/ 	.word	0x00003790


	//   ....[10]....
        /*00c8*/ 	.word	0x000039a0


	//   ....[11]....
        /*00cc*/ 	.word	0x000039d0


	//   ....[12]....
        /*00d0*/ 	.word	0x000043a0


	//   ....[13]....
        /*00d4*/ 	.word	0x000045d0


	//----- nvinfo : EIATTR_VRC_CTA_INIT_COUNT
	.align		4
.L_43:
        /*00d8*/ 	.byte	0x02, 0x4a
        /*00da*/ 	.byte	0x80
	.zero		1


	//----- nvinfo : EIATTR_SYSCALL_OFFSETS
	.align		4
        /*00dc*/ 	.byte	0x04, 0x46
        /*00de*/ 	.short	(.L_45 - .L_44)


	//   ....[0]....
.L_44:
        /*00e0*/ 	.word	0x00005e50


	//   ....[1]....
        /*00e4*/ 	.word	0x00005f90


	//   ....[2]....
        /*00e8*/ 	.word	0x000067c0


	//   ....[3]....
        /*00ec*/ 	.word	0x00007550


	//----- nvinfo : EIATTR_MBARRIER_INSTR_OFFSETS
	.align		4
.L_45:
        /*00f0*/ 	.byte	0x04, 0x39
        /*00f2*/ 	.short	(.L_47 - .L_46)


	//   ....[0]....
.L_46:
        /*00f4*/ 	.word	0x00000630
        /*00f8*/ 	.word	0x000000ff
        /*00fc*/ 	.word	0x00000000
        /*0100*/ 	.short	0x0100
        /*0102*/ 	.byte	0x04
	.zero		1


	//   ....[1]....
        /*0104*/ 	.word	0x00000640
        /*0108*/ 	.word	0x000000ff
        /*010c*/ 	.word	0x00000088
        /*0110*/ 	.short	0x0100
        /*0112*/ 	.byte	0x04
	.zero		1


	//   ....[2]....
        /*0114*/ 	.word	0x00000650
        /*0118*/ 	.word	0x000000ff
        /*011c*/ 	.word	0x00000008
        /*0120*/ 	.short	0x0100
        /*0122*/ 	.byte	0x04
	.zero		1


	//   ....[3]....
        /*0124*/ 	.word	0x00000660
        /*0128*/ 	.word	0x000000ff
        /*012c*/ 	.word	0x00000090
        /*0130*/ 	.short	0x0100
        /*0132*/ 	.byte	0x04
	.zero		1


	//   ....[4]....
        /*0134*/ 	.word	0x00000670
        /*0138*/ 	.word	0x000000ff
        /*013c*/ 	.word	0x00000010
        /*0140*/ 	.short	0x0100
        /*0142*/ 	.byte	0x04
	.zero		1


	//   ....[5]....
        /*0144*/ 	.word	0x00000680
        /*0148*/ 	.word	0x000000ff
        /*014c*/ 	.word	0x00000098
        /*0150*/ 	.short	0x0100
        /*0152*/ 	.byte	0x04
	.zero		1


	//   ....[6]....
        /*0154*/ 	.word	0x00000690
        /*0158*/ 	.word	0x000000ff
        /*015c*/ 	.word	0x00000018
        /*0160*/ 	.short	0x0100
        /*0162*/ 	.byte	0x04
	.zero		1


	//   ....[7]....
        /*0164*/ 	.word	0x000006a0
        /*0168*/ 	.word	0x000000ff
        /*016c*/ 	.word	0x000000a0
        /*0170*/ 	.short	0x0100
        /*0172*/ 	.byte	0x04
	.zero		1


	//   ....[8]....
        /*0174*/ 	.word	0x000006b0
        /*0178*/ 	.word	0x000000ff
        /*017c*/ 	.word	0x00000020
        /*0180*/ 	.short	0x0100
        /*0182*/ 	.byte	0x04
	.zero		1


	//   ....[9]....
        /*0184*/ 	.word	0x000006c0
        /*0188*/ 	.word	0x000000ff
        /*018c*/ 	.word	0x000000a8
        /*0190*/ 	.short	0x0100
        /*0192*/ 	.byte	0x04
	.zero		1


	//   ....[10]....
        /*0194*/ 	.word	0x000006d0
        /*0198*/ 	.word	0x000000ff
        /*019c*/ 	.word	0x00000028
        /*01a0*/ 	.short	0x0100
        /*01a2*/ 	.byte	0x04
	.zero		1


	//   ....[11]....
        /*01a4*/ 	.word	0x000006e0
        /*01a8*/ 	.word	0x000000ff
        /*01ac*/ 	.word	0x000000b0
        /*01b0*/ 	.short	0x0100
        /*01b2*/ 	.byte	0x04
	.zero		1


	//   ....[12]....
        /*01b4*/ 	.word	0x000006f0
        /*01b8*/ 	.word	0x000000ff
        /*01bc*/ 	.word	0x00000030
        /*01c0*/ 	.short	0x0100
        /*01c2*/ 	.byte	0x04
	.zero		1


	//   ....[13]....
        /*01c4*/ 	.word	0x00000700
        /*01c8*/ 	.word	0x000000ff
        /*01cc*/ 	.word	0x000000b8
        /*01d0*/ 	.short	0x0100
        /*01d2*/ 	.byte	0x04
	.zero		1


	//   ....[14]....
        /*01d4*/ 	.word	0x00000710
        /*01d8*/ 	.word	0x000000ff
        /*01dc*/ 	.word	0x00000038
        /*01e0*/ 	.short	0x0100
        /*01e2*/ 	.byte	0x04
	.zero		1


	//   ....[15]....
        /*01e4*/ 	.word	0x00000720
        /*01e8*/ 	.word	0x000000ff
        /*01ec*/ 	.word	0x000000c0
        /*01f0*/ 	.short	0x0100
        /*01f2*/ 	.byte	0x04
	.zero		1


	//   ....[16]....
        /*01f4*/ 	.word	0x00000730
        /*01f8*/ 	.word	0x000000ff
        /*01fc*/ 	.word	0x00000040
        /*0200*/ 	.short	0x0100
        /*0202*/ 	.byte	0x04
	.zero		1


	//   ....[17]....
        /*0204*/ 	.word	0x00000740
        /*0208*/ 	.word	0x000000ff
        /*020c*/ 	.word	0x000000c8
        /*0210*/ 	.short	0x0100
        /*0212*/ 	.byte	0x04
	.zero		1


	//   ....[18]....
        /*0214*/ 	.word	0x00000750
        /*0218*/ 	.word	0x000000ff
        /*021c*/ 	.word	0x00000048
        /*0220*/ 	.short	0x0100
        /*0222*/ 	.byte	0x04
	.zero		1


	//   ....[19]....
        /*0224*/ 	.word	0x00000760
        /*0228*/ 	.word	0x000000ff
        /*022c*/ 	.word	0x000000d0
        /*0230*/ 	.short	0x0100
        /*0232*/ 	.byte	0x04
	.zero		1


	//   ....[20]....
        /*0234*/ 	.word	0x00000770
        /*0238*/ 	.word	0x000000ff
        /*023c*/ 	.word	0x00000050
        /*0240*/ 	.short	0x0100
        /*0242*/ 	.byte	0x04
	.zero		1


	//   ....[21]....
        /*0244*/ 	.word	0x00000780
        /*0248*/ 	.word	0x000000ff
        /*024c*/ 	.word	0x000000d8
        /*0250*/ 	.short	0x0100
        /*0252*/ 	.byte	0x04
	.zero		1


	//   ....[22]....
        /*0254*/ 	.word	0x00000790
        /*0258*/ 	.word	0x000000ff
        /*025c*/ 	.word	0x00000058
        /*0260*/ 	.short	0x0100
        /*0262*/ 	.byte	0x04
	.zero		1


	//   ....[23]....
        /*0264*/ 	.word	0x000007a0
        /*0268*/ 	.word	0x000000ff
        /*026c*/ 	.word	0x000000e0
        /*0270*/ 	.short	0x0100
        /*0272*/ 	.byte	0x04
	.zero		1


	//   ....[24]....
        /*0274*/ 	.word	0x000007b0
        /*0278*/ 	.word	0x000000ff
        /*027c*/ 	.word	0x00000060
        /*0280*/ 	.short	0x0100
        /*0282*/ 	.byte	0x04
	.zero		1


	//   ....[25]....
        /*0284*/ 	.word	0x000007c0
        /*0288*/ 	.word	0x000000ff
        /*028c*/ 	.word	0x000000e8
        /*0290*/ 	.short	0x0100
        /*0292*/ 	.byte	0x04
	.zero		1


	//   ....[26]....
        /*0294*/ 	.word	0x000007d0
        /*0298*/ 	.word	0x000000ff
        /*029c*/ 	.word	0x00000068
        /*02a0*/ 	.short	0x0100
        /*02a2*/ 	.byte	0x04
	.zero		1


	//   ....[27]....
        /*02a4*/ 	.word	0x000007e0
        /*02a8*/ 	.word	0x000000ff
        /*02ac*/ 	.word	0x000000f0
        /*02b0*/ 	.short	0x0100
        /*02b2*/ 	.byte	0x04
	.zero		1


	//   ....[28]....
        /*02b4*/ 	.word	0x000007f0
        /*02b8*/ 	.word	0x000000ff
        /*02bc*/ 	.word	0x00000070
        /*02c0*/ 	.short	0x0100
        /*02c2*/ 	.byte	0x04
	.zero		1


	//   ....[29]....
        /*02c4*/ 	.word	0x00000800
        /*02c8*/ 	.word	0x000000ff
        /*02cc*/ 	.word	0x000000f8
        /*02d0*/ 	.short	0x0100
        /*02d2*/ 	.byte	0x04
	.zero		1


	//   ....[30]....
        /*02d4*/ 	.word	0x00000810
        /*02d8*/ 	.word	0x000000ff
        /*02dc*/ 	.word	0x00000078
        /*02e0*/ 	.short	0x0100
        /*02e2*/ 	.byte	0x04
	.zero		1


	//   ....[31]....
        /*02e4*/ 	.word	0x00000820
        /*02e8*/ 	.word	0x000000ff
        /*02ec*/ 	.word	0x00000100
        /*02f0*/ 	.short	0x0100
        /*02f2*/ 	.byte	0x04
	.zero		1


	//   ....[32]....
        /*02f4*/ 	.word	0x00000830
        /*02f8*/ 	.word	0x000000ff
        /*02fc*/ 	.word	0x00000080
        /*0300*/ 	.short	0x0100
        /*0302*/ 	.byte	0x04
	.zero		1


	//   ....[33]....
        /*0304*/ 	.word	0x00000840
        /*0308*/ 	.word	0x000000ff
        /*030c*/ 	.word	0x00000108
        /*0310*/ 	.short	0x0100
        /*0312*/ 	.byte	0x04
	.zero		1


	//   ....[34]....
        /*0314*/ 	.word	0x00000980
        /*0318*/ 	.word	0x000000ff
        /*031c*/ 	.word	0x00000110
        /*0320*/ 	.short	0x0100
        /*0322*/ 	.byte	0x04
	.zero		1


	//   ....[35]....
        /*0324*/ 	.word	0x00000990
        /*0328*/ 	.word	0x000000ff
        /*032c*/ 	.word	0x00000120
        /*0330*/ 	.short	0x0100
        /*0332*/ 	.byte	0x04
	.zero		1


	//   ....[36]....
        /*0334*/ 	.word	0x000009a0
        /*0338*/ 	.word	0x000000ff
        /*033c*/ 	.word	0x00000118
        /*0340*/ 	.short	0x0100
        /*0342*/ 	.byte	0x04
	.zero		1


	//   ....[37]....
        /*0344*/ 	.word	0x000009b0
        /*0348*/ 	.word	0x000000ff
        /*034c*/ 	.word	0x00000128
        /*0350*/ 	.short	0x0100
        /*0352*/ 	.byte	0x04
	.zero		1


	//   ....[38]....
        /*0354*/ 	.word	0x00000aa0
        /*0358*/ 	.word	0x000000ff
        /*035c*/ 	.word	0x00000130
        /*0360*/ 	.short	0x0100
        /*0362*/ 	.byte	0x06
	.zero		1


	//   ....[39]....
        /*0364*/ 	.word	0x00000ab0
        /*0368*/ 	.word	0x000000ff
        /*036c*/ 	.word	0x00000138
        /*0370*/ 	.short	0x0100
        /*0372*/ 	.byte	0x06
	.zero		1


	//   ....[40]....
        /*0374*/ 	.word	0x00000bf0
        /*0378*/ 	.word	0x000000ff
        /*037c*/ 	.word	0x00000140
        /*0380*/ 	.short	0x0100
        /*0382*/ 	.byte	0x06
	.zero		1


	//   ....[41]....
        /*0384*/ 	.word	0x00000c00
        /*0388*/ 	.word	0x000000ff
        /*038c*/ 	.word	0x00000150
        /*0390*/ 	.short	0x0100
        /*0392*/ 	.byte	0x06
	.zero		1


	//   ....[42]....
        /*0394*/ 	.word	0x00000c10
        /*0398*/ 	.word	0x000000ff
        /*039c*/ 	.word	0x00000148
        /*03a0*/ 	.short	0x0100
        /*03a2*/ 	.byte	0x06
	.zero		1


	//   ....[43]....
        /*03a4*/ 	.word	0x00000c20
        /*03a8*/ 	.word	0x000000ff
        /*03ac*/ 	.word	0x00000158
        /*03b0*/ 	.short	0x0100
        /*03b2*/ 	.byte	0x06
	.zero		1


	//   ....[44]....
        /*03b4*/ 	.word	0x00000d50
        /*03b8*/ 	.word	0x000000ff
        /*03bc*/ 	.word	0x00000160
        /*03c0*/ 	.short	0x0100
        /*03c2*/ 	.byte	0x04
	.zero		1


	//   ....[45]....
        /*03c4*/ 	.word	0x00000d60
        /*03c8*/ 	.word	0x000000ff
        /*03cc*/ 	.word	0x00000180
        /*03d0*/ 	.short	0x0100
        /*03d2*/ 	.byte	0x04
	.zero		1


	//   ....[46]....
        /*03d4*/ 	.word	0x00000d70
        /*03d8*/ 	.word	0x000000ff
        /*03dc*/ 	.word	0x00000168
        /*03e0*/ 	.short	0x0100
        /*03e2*/ 	.byte	0x04
	.zero		1


	//   ....[47]....
        /*03e4*/ 	.word	0x00000d80
        /*03e8*/ 	.word	0x000000ff
        /*03ec*/ 	.word	0x00000188
        /*03f0*/ 	.short	0x0100
        /*03f2*/ 	.byte	0x04
	.zero		1


	//   ....[48]....
        /*03f4*/ 	.word	0x00000d90
        /*03f8*/ 	.word	0x000000ff
        /*03fc*/ 	.word	0x00000170
        /*0400*/ 	.short	0x0100
        /*0402*/ 	.byte	0x04
	.zero		1


	//   ....[49]....
        /*0404*/ 	.word	0x00000da0
        /*0408*/ 	.word	0x000000ff
        /*040c*/ 	.word	0x00000190
        /*0410*/ 	.short	0x0100
        /*0412*/ 	.byte	0x04
	.zero		1


	//   ....[50]....
        /*0414*/ 	.word	0x00000db0
        /*0418*/ 	.word	0x000000ff
        /*041c*/ 	.word	0x00000178
        /*0420*/ 	.short	0x0100
        /*0422*/ 	.byte	0x04
	.zero		1


	//   ....[51]....
        /*0424*/ 	.word	0x00000dc0
        /*0428*/ 	.word	0x000000ff
        /*042c*/ 	.word	0x00000198
        /*0430*/ 	.short	0x0100
        /*0432*/ 	.byte	0x04
	.zero		1


	//   ....[52]....
        /*0434*/ 	.word	0x00000eb0
        /*0438*/ 	.word	0x000000ff
        /*043c*/ 	.word	0x000001a0
        /*0440*/ 	.short	0x0100
        /*0442*/ 	.byte	0x04
	.zero		1


	//   ....[53]....
        /*0444*/ 	.word	0x00000ec0
        /*0448*/ 	.word	0x000000ff
        /*044c*/ 	.word	0x000001b0
        /*0450*/ 	.short	0x0100
        /*0452*/ 	.byte	0x04
	.zero		1


	//   ....[54]....
        /*0454*/ 	.word	0x00000ed0
        /*0458*/ 	.word	0x000000ff
        /*045c*/ 	.word	0x000001a8
        /*0460*/ 	.short	0x0100
        /*0462*/ 	.byte	0x04
	.zero		1


	//   ....[55]....
        /*0464*/ 	.word	0x00000ee0
        /*0468*/ 	.word	0x000000ff
        /*046c*/ 	.word	0x000001b8
        /*0470*/ 	.short	0x0100
        /*0472*/ 	.byte	0x04
	.zero		1


	//   ....[56]....
        /*0474*/ 	.word	0x00001a20
        /*0478*/ 	.word	0x00000000
        /*047c*/ 	.word	0x000001b0
        /*0480*/ 	.short	0x010a
        /*0482*/ 	.byte	0xff
	.zero		1


	//   ....[57]....
        /*0484*/ 	.word	0x00001a40
        /*0488*/ 	.word	0x00000000
        /*048c*/ 	.word	0x000001a0
        /*0490*/ 	.short	0x0101
        /*0492*/ 	.byte	0xff
	.zero		1


	//   ....[58]....
        /*0494*/ 	.word	0x00001b00
        /*0498*/ 	.word	0x000000ff
        /*049c*/ 	.word	0x00000088
        /*04a0*/ 	.short	0x010a
        /*04a2*/ 	.byte	0x04
	.zero		1


	//   ....[59]....
        /*04a4*/ 	.word	0x00001b80
        /*04a8*/ 	.word	0x000000ff
        /*04ac*/ 	.word	0x00000088
        /*04b0*/ 	.short	0x010a
        /*04b2*/ 	.byte	0x21
	.zero		1


	//   ....[60]....
        /*04b4*/ 	.word	0x00001d10
        /*04b8*/ 	.word	0x000000ff
        /*04bc*/ 	.word	0x00000088
        /*04c0*/ 	.short	0x010a
        /*04c2*/ 	.byte	0x08
	.zero		1


	//   ....[61]....
        /*04c4*/ 	.word	0x00001e30
        /*04c8*/ 	.word	0x000000ff
        /*04cc*/ 	.word	0x00000138
        /*04d0*/ 	.short	0x0101
        /*04d2*/ 	.byte	0x07
	.zero		1


	//   ....[62]....
        /*04d4*/ 	.word	0x00001e50
        /*04d8*/ 	.word	0x000000ff
        /*04dc*/ 	.word	0x00000088
        /*04e0*/ 	.short	0x010a
        /*04e2*/ 	.byte	0x04
	.zero		1


	//   ....[63]....
        /*04e4*/ 	.word	0x00001ed0
        /*04e8*/ 	.word	0x000000ff
        /*04ec*/ 	.word	0x00000088
        /*04f0*/ 	.short	0x010a
        /*04f2*/ 	.byte	0x11
	.zero		1


	//   ....[64]....
        /*04f4*/ 	.word	0x00002060
        /*04f8*/ 	.word	0x000000ff
        /*04fc*/ 	.word	0x00000088
        /*0500*/ 	.short	0x010a
        /*0502*/ 	.byte	0x06
	.zero		1


	//   ....[65]....
        /*0504*/ 	.word	0x000021a0
        /*0508*/ 	.word	0x00000003
        /*050c*/ 	.word	0x00000140
        /*0510*/ 	.short	0x010a
        /*0512*/ 	.byte	0xff
	.zero		1


	//   ....[66]....
        /*0514*/ 	.word	0x000022f0
        /*0518*/ 	.word	0x00000000
        /*051c*/ 	.word	0x00000000
        /*0520*/ 	.short	0x0101
        /*0522*/ 	.byte	0xff
	.zero		1


	//   ....[67]....
        /*0524*/ 	.word	0x00002890
        /*0528*/ 	.word	0x000000ff
        /*052c*/ 	.word	0x00000000
        /*0530*/ 	.short	0x010a
        /*0532*/ 	.byte	0x04
	.zero		1


	//   ....[68]....
        /*0534*/ 	.word	0x00002920
        /*0538*/ 	.word	0x000000ff
        /*053c*/ 	.word	0x00000000
        /*0540*/ 	.short	0x010a
        /*0542*/ 	.byte	0x05
	.zero		1


	//   ....[69]....
        /*0544*/ 	.word	0x000029b0
        /*0548*/ 	.word	0x000000ff
        /*054c*/ 	.word	0x00000000
        /*0550*/ 	.short	0x010a
        /*0552*/ 	.byte	0x05
	.zero		1


	//   ....[70]....
        /*0554*/ 	.word	0x00002a40
        /*0558*/ 	.word	0x000000ff
        /*055c*/ 	.word	0x00000000
        /*0560*/ 	.short	0x010a
        /*0562*/ 	.byte	0x05
	.zero		1


	//   ....[71]....
        /*0564*/ 	.word	0x00002ad0
        /*0568*/ 	.word	0x000000ff
        /*056c*/ 	.word	0x00000000
        /*0570*/ 	.short	0x010a
        /*0572*/ 	.byte	0x05
	.zero		1


	//   ....[72]....
        /*0574*/ 	.word	0x00002b60
        /*0578*/ 	.word	0x000000ff
        /*057c*/ 	.word	0x00000000
        /*0580*/ 	.short	0x010a
        /*0582*/ 	.byte	0x05
	.zero		1


	//   ....[73]....
        /*0584*/ 	.word	0x00002bf0
        /*0588*/ 	.word	0x000000ff
        /*058c*/ 	.word	0x00000000
        /*0590*/ 	.short	0x010a
        /*0592*/ 	.byte	0x05
	.zero		1


	//   ....[74]....
        /*0594*/ 	.word	0x00002c80
        /*0598*/ 	.word	0x000000ff
        /*059c*/ 	.word	0x00000000
        /*05a0*/ 	.short	0x010a
        /*05a2*/ 	.byte	0x05
	.zero		1


	//   ....[75]....
        /*05a4*/ 	.word	0x00002d10
        /*05a8*/ 	.word	0x000000ff
        /*05ac*/ 	.word	0x00000000
        /*05b0*/ 	.short	0x010a
        /*05b2*/ 	.byte	0x05
	.zero		1


	//   ....[76]....
        /*05b4*/ 	.word	0x00002da0
        /*05b8*/ 	.word	0x000000ff
        /*05bc*/ 	.word	0x00000000
        /*05c0*/ 	.short	0x010a
        /*05c2*/ 	.byte	0x05
	.zero		1


	//   ....[77]....
        /*05c4*/ 	.word	0x00002e30
        /*05c8*/ 	.word	0x000000ff
        /*05cc*/ 	.word	0x00000000
        /*05d0*/ 	.short	0x010a
        /*05d2*/ 	.byte	0x05
	.zero		1


	//   ....[78]....
        /*05d4*/ 	.word	0x00002ec0
        /*05d8*/ 	.word	0x000000ff
        /*05dc*/ 	.word	0x00000000
        /*05e0*/ 	.short	0x010a
        /*05e2*/ 	.byte	0x05
	.zero		1


	//   ....[79]....
        /*05e4*/ 	.word	0x00002f50
        /*05e8*/ 	.word	0x000000ff
        /*05ec*/ 	.word	0x00000000
        /*05f0*/ 	.short	0x010a
        /*05f2*/ 	.byte	0x05
	.zero		1


	//   ....[80]....
        /*05f4*/ 	.word	0x00002fe0
        /*05f8*/ 	.word	0x000000ff
        /*05fc*/ 	.word	0x00000000
        /*0600*/ 	.short	0x010a
        /*0602*/ 	.byte	0x05
	.zero		1


	//   ....[81]....
        /*0604*/ 	.word	0x00003070
        /*0608*/ 	.word	0x000000ff
        /*060c*/ 	.word	0x00000000
        /*0610*/ 	.short	0x010a
        /*0612*/ 	.byte	0x05
	.zero		1


	//   ....[82]....
        /*0614*/ 	.word	0x00003100
        /*0618*/ 	.word	0x000000ff
        /*061c*/ 	.word	0x00000000
        /*0620*/ 	.short	0x010a
        /*0622*/ 	.byte	0x05
	.zero		1


	//   ....[83]....
        /*0624*/ 	.word	0x000031a0
        /*0628*/ 	.word	0x00000000
        /*062c*/ 	.word	0x00000000
        /*0630*/ 	.short	0x010a
        /*0632*/ 	.byte	0xff
	.zero		1


	//   ....[84]....
        /*0634*/ 	.word	0x000032e0
        /*0638*/ 	.word	0x00000002
        /*063c*/ 	.word	0x000001a0
        /*0640*/ 	.short	0x010a
        /*0642*/ 	.byte	0xff
	.zero		1


	//   ....[85]....
        /*0644*/ 	.word	0x00003340
        /*0648*/ 	.word	0x00000004
        /*064c*/ 	.word	0x00000000
        /*0650*/ 	.short	0x0101
        /*0652*/ 	.byte	0xff
	.zero		1


	//   ....[86]....
        /*0654*/ 	.word	0x00003360
        /*0658*/ 	.word	0x000000ff
        /*065c*/ 	.word	0x00000150
        /*0660*/ 	.short	0x010a
        /*0662*/ 	.byte	0x04
	.zero		1


	//   ....[87]....
        /*0664*/ 	.word	0x00003480
        /*0668*/ 	.word	0x00000002
        /*066c*/ 	.word	0x00000140
        /*0670*/ 	.short	0x010a
        /*0672*/ 	.byte	0xff
	.zero		1


	//   ....[88]....
        /*0674*/ 	.word	0x00003590
        /*0678*/ 	.word	0x00000002
        /*067c*/ 	.word	0x00000000
        /*0680*/ 	.short	0x0101
        /*0682*/ 	.byte	0xff
	.zero		1


	//   ....[89]....
        /*0684*/ 	.word	0x00003620
        /*0688*/ 	.word	0x000000ff
        /*068c*/ 	.word	0x00000150
        /*0690*/ 	.short	0x0106
        /*0692*/ 	.byte	0x04
	.zero		1


	//   ....[90]....
        /*0694*/ 	.word	0x00003640
        /*0698*/ 	.word	0x000000ff
        /*069c*/ 	.word	0x00000150
        /*06a0*/ 	.short	0x010a
        /*06a2*/ 	.byte	0x04
	.zero		1


	//   ....[91]....
        /*06a4*/ 	.word	0x000036d0
        /*06a8*/ 	.word	0x000000ff
        /*06ac*/ 	.word	0x00000150
        /*06b0*/ 	.short	0x0106
        /*06b2*/ 	.byte	0x07
	.zero		1


	//   ....[92]....
        /*06b4*/ 	.word	0x00003710
        /*06b8*/ 	.word	0x00000000
        /*06bc*/ 	.word	0x00000150
        /*06c0*/ 	.short	0x010a
        /*06c2*/ 	.byte	0xff
	.zero		1


	//   ....[93]....
        /*06c4*/ 	.word	0x00003c30
        /*06c8*/ 	.word	0x00000000
        /*06cc*/ 	.word	0x00000140
        /*06d0*/ 	.short	0x010a
        /*06d2*/ 	.byte	0xff
	.zero		1


	//   ....[94]....
        /*06d4*/ 	.word	0x00003d30
        /*06d8*/ 	.word	0x00000003
        /*06dc*/ 	.word	0x00000000
        /*06e0*/ 	.short	0x0101
        /*06e2*/ 	.byte	0xff
	.zero		1


	//   ....[95]....
        /*06e4*/ 	.word	0x00003d40
        /*06e8*/ 	.word	0x000000ff
        /*06ec*/ 	.word	0x00000000
        /*06f0*/ 	.short	0x010a
        /*06f2*/ 	.byte	0x04
	.zero		1


	//   ....[96]....
        /*06f4*/ 	.word	0x00003dc0
        /*06f8*/ 	.word	0x000000ff
        /*06fc*/ 	.word	0x00000180
        /*0700*/ 	.short	0x010a
        /*0702*/ 	.byte	0x17
	.zero		1


	//   ....[97]....
        /*0704*/ 	.word	0x00003ea0
        /*0708*/ 	.word	0x000000ff
        /*070c*/ 	.word	0x00000000
        /*0710*/ 	.short	0x010a
        /*0712*/ 	.byte	0x05
	.zero		1


	//   ....[98]....
        /*0714*/ 	.word	0x00003fe0
        /*0718*/ 	.word	0x000000ff
        /*071c*/ 	.word	0x00000000
        /*0720*/ 	.short	0x010a
        /*0722*/ 	.byte	0x04
	.zero		1


	//   ....[99]....
        /*0724*/ 	.word	0x000041d0
        /*0728*/ 	.word	0x000000ff
        /*072c*/ 	.word	0x00000000
        /*0730*/ 	.short	0x010a
        /*0732*/ 	.byte	0x04
	.zero		1


	//   ....[100]....
        /*0734*/ 	.word	0x00004260
        /*0738*/ 	.word	0x000000ff
        /*073c*/ 	.word	0x00000000
        /*0740*/ 	.short	0x010a
        /*0742*/ 	.byte	0x05
	.zero		1


	//   ....[101]....
        /*0744*/ 	.word	0x000042f0
        /*0748*/ 	.word	0x000000ff
        /*074c*/ 	.word	0x00000000
        /*0750*/ 	.short	0x010a
        /*0752*/ 	.byte	0x05
	.zero		1


	//   ....[102]....
        /*0754*/ 	.word	0x00004380
        /*0758*/ 	.word	0x000000ff
        /*075c*/ 	.word	0x00000000
        /*0760*/ 	.short	0x010a
        /*0762*/ 	.byte	0x04
	.zero		1


	//   ....[103]....
        /*0764*/ 	.word	0x00004850
        /*0768*/ 	.word	0x0000000c
        /*076c*/ 	.word	0x00000140
        /*0770*/ 	.short	0x010a
        /*0772*/ 	.byte	0xff
	.zero		1


	//   ....[104]....
        /*0774*/ 	.word	0x000049c0
        /*0778*/ 	.word	0x00000000
        /*077c*/ 	.word	0x00000000
        /*0780*/ 	.short	0x0101
        /*0782*/ 	.byte	0xff
	.zero		1


	//   ....[105]....
        /*0784*/ 	.word	0x00004e50
        /*0788*/ 	.word	0x000000ff
        /*078c*/ 	.word	0x00000138
        /*0790*/ 	.short	0x010a
        /*0792*/ 	.byte	0x15
	.zero		1


	//   ....[106]....
        /*0794*/ 	.word	0x00004fd0
        /*0798*/ 	.word	0x000000ff
        /*079c*/ 	.word	0x00000120
        /*07a0*/ 	.short	0x010a
        /*07a2*/ 	.byte	0x15
	.zero		1


	//   ....[107]....
        /*07a4*/ 	.word	0x00005140
        /*07a8*/ 	.word	0x000000ff
        /*07ac*/ 	.word	0x00000110
        /*07b0*/ 	.short	0x010b
        /*07b2*/ 	.byte	0x15
	.zero		1


	//   ....[108]....
        /*07b4*/ 	.word	0x00005150
        /*07b8*/ 	.word	0x000000ff
        /*07bc*/ 	.word	0x00000000
        /*07c0*/ 	.short	0x0101
        /*07c2*/ 	.byte	0x22
	.zero		1


	//   ....[109]....
        /*07c4*/ 	.word	0x00005160
        /*07c8*/ 	.word	0x000000ff
        /*07cc*/ 	.word	0x00000128
        /*07d0*/ 	.short	0x010a
        /*07d2*/ 	.byte	0x15
	.zero		1


	//   ....[110]....
        /*07d4*/ 	.word	0x00005340
        /*07d8*/ 	.word	0x000000ff
        /*07dc*/ 	.word	0x00000118
        /*07e0*/ 	.short	0x010b
        /*07e2*/ 	.byte	0x15
	.zero		1


	//   ....[111]....
        /*07e4*/ 	.word	0x00005350
        /*07e8*/ 	.word	0x000000ff
        /*07ec*/ 	.word	0x00000000
        /*07f0*/ 	.short	0x0101
        /*07f2*/ 	.byte	0x21
	.zero		1


	//   ....[112]....
        /*07f4*/ 	.word	0x00005380
        /*07f8*/ 	.word	0x000000ff
        /*07fc*/ 	.word	0x00000120
        /*0800*/ 	.short	0x010a
        /*0802*/ 	.byte	0x15
	.zero		1


	//   ....[113]....
        /*0804*/ 	.word	0x000053c0
        /*0808*/ 	.word	0x00000000
        /*080c*/ 	.word	0x00000128
        /*0810*/ 	.short	0x010a
        /*0812*/ 	.byte	0xff
	.zero		1


	//   ....[114]....
        /*0814*/ 	.word	0x000056f0
        /*0818*/ 	.word	0x00000003
        /*081c*/ 	.word	0x00000140
        /*0820*/ 	.short	0x010a
        /*0822*/ 	.byte	0xff
	.zero		1


	//   ....[115]....
        /*0824*/ 	.word	0x00005870
        /*0828*/ 	.word	0x00000000
        /*082c*/ 	.word	0x00000000
        /*0830*/ 	.short	0x0101
        /*0832*/ 	.byte	0xff
	.zero		1


	//   ....[116]....
        /*0834*/ 	.word	0x000063b0
        /*0838*/ 	.word	0x00000002
        /*083c*/ 	.word	0x00000110
        /*0840*/ 	.short	0x010a
        /*0842*/ 	.byte	0xff
	.zero		1


	//   ....[117]....
        /*0844*/ 	.word	0x00006420
        /*0848*/ 	.word	0x00000064
        /*084c*/ 	.word	0x00000160
        /*0850*/ 	.short	0x010a
        /*0852*/ 	.byte	0xff
	.zero		1


	//   ....[118]....
        /*0854*/ 	.word	0x00006510
        /*0858*/ 	.word	0x00000002
        /*085c*/ 	.word	0x00000110
        /*0860*/ 	.short	0x010a
        /*0862*/ 	.byte	0xff
	.zero		1


	//   ....[119]....
        /*0864*/ 	.word	0x00006620
        /*0868*/ 	.word	0x00000000
        /*086c*/ 	.word	0x00000000
        /*0870*/ 	.short	0x0101
        /*0872*/ 	.byte	0xff
	.zero		1


	//   ....[120]....
        /*0874*/ 	.word	0x000066a0
        /*0878*/ 	.word	0x00000064
        /*087c*/ 	.word	0x00000160
        /*0880*/ 	.short	0x010a
        /*0882*/ 	.byte	0xff
	.zero		1


	//   ....[121]....
        /*0884*/ 	.word	0x000071f0
        /*0888*/ 	.word	0x0000006d
        /*088c*/ 	.word	0x00000110
        /*0890*/ 	.short	0x010a
        /*0892*/ 	.byte	0xff
	.zero		1


	//   ....[122]....
        /*0894*/ 	.word	0x000072c0
        /*0898*/ 	.word	0x0000006d
        /*089c*/ 	.word	0x00000110
        /*08a0*/ 	.short	0x010a
        /*08a2*/ 	.byte	0xff
	.zero		1


	//   ....[123]....
        /*08a4*/ 	.word	0x000073d0
        /*08a8*/ 	.word	0x00000000
        /*08ac*/ 	.word	0x00000000
        /*08b0*/ 	.short	0x0101
        /*08b2*/ 	.byte	0xff
	.zero		1


	//   ....[124]....
        /*08b4*/ 	.word	0x00007860
        /*08b8*/ 	.word	0x000000ff
        /*08bc*/ 	.word	0x00000000
        /*08c0*/ 	.short	0x0101
        /*08c2*/ 	.byte	0x04
	.zero		1


	//   ....[125]....
        /*08c4*/ 	.word	0x00008070
        /*08c8*/ 	.word	0x00000000
        /*08cc*/ 	.word	0x000001b0
        /*08d0*/ 	.short	0x010a
        /*08d2*/ 	.byte	0xff
	.zero		1


	//   ....[126]....
        /*08d4*/ 	.word	0x000080d0
        /*08d8*/ 	.word	0x00000000
        /*08dc*/ 	.word	0x00000088
        /*08e0*/ 	.short	0x010a
        /*08e2*/ 	.byte	0xff
	.zero		1


	//   ....[127]....
        /*08e4*/ 	.word	0x00008130
        /*08e8*/ 	.word	0x00000000
        /*08ec*/ 	.word	0x00000088
        /*08f0*/ 	.short	0x010a
        /*08f2*/ 	.byte	0xff
	.zero		1


	//   ....[128]....
        /*08f4*/ 	.word	0x00008180
        /*08f8*/ 	.word	0x00000003
        /*08fc*/ 	.word	0x00000140
        /*0900*/ 	.short	0x010a
        /*0902*/ 	.byte	0xff
	.zero		1


	//   ....[129]....
        /*0904*/ 	.word	0x000081e0
        /*0908*/ 	.word	0x00000000
        /*090c*/ 	.word	0x00000000
        /*0910*/ 	.short	0x010a
        /*0912*/ 	.byte	0xff
	.zero		1


	//   ....[130]....
        /*0914*/ 	.word	0x00008240
        /*0918*/ 	.word	0x00000000
        /*091c*/ 	.word	0x00000000
        /*0920*/ 	.short	0x010a
        /*0922*/ 	.byte	0xff
	.zero		1


	//   ....[131]....
        /*0924*/ 	.word	0x000082a0
        /*0928*/ 	.word	0x00000000
        /*092c*/ 	.word	0x00000000
        /*0930*/ 	.short	0x010a
        /*0932*/ 	.byte	0xff
	.zero		1


	//   ....[132]....
        /*0934*/ 	.word	0x00008300
        /*0938*/ 	.word	0x00000000
        /*093c*/ 	.word	0x00000000
        /*0940*/ 	.short	0x010a
        /*0942*/ 	.byte	0xff
	.zero		1


	//   ....[133]....
        /*0944*/ 	.word	0x00008360
        /*0948*/ 	.word	0x00000000
        /*094c*/ 	.word	0x00000000
        /*0950*/ 	.short	0x010a
        /*0952*/ 	.byte	0xff
	.zero		1


	//   ....[134]....
        /*0954*/ 	.word	0x000083c0
        /*0958*/ 	.word	0x00000000
        /*095c*/ 	.word	0x00000000
        /*0960*/ 	.short	0x010a
        /*0962*/ 	.byte	0xff
	.zero		1


	//   ....[135]....
        /*0964*/ 	.word	0x00008420
        /*0968*/ 	.word	0x00000000
        /*096c*/ 	.word	0x00000000
        /*0970*/ 	.short	0x010a
        /*0972*/ 	.byte	0xff
	.zero		1


	//   ....[136]....
        /*0974*/ 	.word	0x00008480
        /*0978*/ 	.word	0x00000000
        /*097c*/ 	.word	0x00000000
        /*0980*/ 	.short	0x010a
        /*0982*/ 	.byte	0xff
	.zero		1


	//   ....[137]....
        /*0984*/ 	.word	0x000084e0
        /*0988*/ 	.word	0x00000000
        /*098c*/ 	.word	0x00000000
        /*0990*/ 	.short	0x010a
        /*0992*/ 	.byte	0xff
	.zero		1


	//   ....[138]....
        /*0994*/ 	.word	0x00008540
        /*0998*/ 	.word	0x00000000
        /*099c*/ 	.word	0x00000000
        /*09a0*/ 	.short	0x010a
        /*09a2*/ 	.byte	0xff
	.zero		1


	//   ....[139]....
        /*09a4*/ 	.word	0x000085a0
        /*09a8*/ 	.word	0x00000000
        /*09ac*/ 	.word	0x00000000
        /*09b0*/ 	.short	0x010a
        /*09b2*/ 	.byte	0xff
	.zero		1


	//   ....[140]....
        /*09b4*/ 	.word	0x00008600
        /*09b8*/ 	.word	0x00000000
        /*09bc*/ 	.word	0x00000000
        /*09c0*/ 	.short	0x010a
        /*09c2*/ 	.byte	0xff
	.zero		1


	//   ....[141]....
        /*09c4*/ 	.word	0x00008660
        /*09c8*/ 	.word	0x00000000
        /*09cc*/ 	.word	0x00000000
        /*09d0*/ 	.short	0x010a
        /*09d2*/ 	.byte	0xff
	.zero		1


	//   ....[142]....
        /*09d4*/ 	.word	0x000086c0
        /*09d8*/ 	.word	0x00000000
        /*09dc*/ 	.word	0x00000000
        /*09e0*/ 	.short	0x010a
        /*09e2*/ 	.byte	0xff
	.zero		1


	//   ....[143]....
        /*09e4*/ 	.word	0x00008720
        /*09e8*/ 	.word	0x00000000
        /*09ec*/ 	.word	0x00000000
        /*09f0*/ 	.short	0x010a
        /*09f2*/ 	.byte	0xff
	.zero		1


	//   ....[144]....
        /*09f4*/ 	.word	0x00008780
        /*09f8*/ 	.word	0x00000000
        /*09fc*/ 	.word	0x00000000
        /*0a00*/ 	.short	0x010a
        /*0a02*/ 	.byte	0xff
	.zero		1


	//   ....[145]....
        /*0a04*/ 	.word	0x000087d0
        /*0a08*/ 	.word	0x00000002
        /*0a0c*/ 	.word	0x000001a0
        /*0a10*/ 	.short	0x010a
        /*0a12*/ 	.byte	0xff
	.zero		1


	//   ....[146]....
        /*0a14*/ 	.word	0x00008830
        /*0a18*/ 	.word	0x00000002
        /*0a1c*/ 	.word	0x00000150
        /*0a20*/ 	.short	0x010a
        /*0a22*/ 	.byte	0xff
	.zero		1


	//   ....[147]....
        /*0a24*/ 	.word	0x00008880
        /*0a28*/ 	.word	0x00000002
        /*0a2c*/ 	.word	0x00000140
        /*0a30*/ 	.short	0x010a
        /*0a32*/ 	.byte	0xff
	.zero		1


	//   ....[148]....
        /*0a34*/ 	.word	0x000088e0
        /*0a38*/ 	.word	0x00000000
        /*0a3c*/ 	.word	0x00000150
        /*0a40*/ 	.short	0x010a
        /*0a42*/ 	.byte	0xff
	.zero		1


	//   ....[149]....
        /*0a44*/ 	.word	0x00008930
        /*0a48*/ 	.word	0x00000000
        /*0a4c*/ 	.word	0x00000140
        /*0a50*/ 	.short	0x010a
        /*0a52*/ 	.byte	0xff
	.zero		1


	//   ....[150]....
        /*0a54*/ 	.word	0x00008990
        /*0a58*/ 	.word	0x00000003
        /*0a5c*/ 	.word	0x00000180
        /*0a60*/ 	.short	0x010a
        /*0a62*/ 	.byte	0xff
	.zero		1


	//   ....[151]....
        /*0a64*/ 	.word	0x000089f0
        /*0a68*/ 	.word	0x00000000
        /*0a6c*/ 	.word	0x00000000
        /*0a70*/ 	.short	0x010a
        /*0a72*/ 	.byte	0xff
	.zero		1


	//   ....[152]....
        /*0a74*/ 	.word	0x00008a50
        /*0a78*/ 	.word	0x00000000
        /*0a7c*/ 	.word	0x00000000
        /*0a80*/ 	.short	0x010a
        /*0a82*/ 	.byte	0xff
	.zero		1


	//   ....[153]....
        /*0a84*/ 	.word	0x00008ab0
        /*0a88*/ 	.word	0x00000000
        /*0a8c*/ 	.word	0x00000000
        /*0a90*/ 	.short	0x010a
        /*0a92*/ 	.byte	0xff
	.zero		1


	//   ....[154]....
        /*0a94*/ 	.word	0x00008b10
        /*0a98*/ 	.word	0x00000000
        /*0a9c*/ 	.word	0x00000000
        /*0aa0*/ 	.short	0x010a
        /*0aa2*/ 	.byte	0xff
	.zero		1


	//   ....[155]....
        /*0aa4*/ 	.word	0x00008b70
        /*0aa8*/ 	.word	0x00000000
        /*0aac*/ 	.word	0x00000000
        /*0ab0*/ 	.short	0x010a
        /*0ab2*/ 	.byte	0xff
	.zero		1


	//   ....[156]....
        /*0ab4*/ 	.word	0x00008bc0
        /*0ab8*/ 	.word	0x0000000c
        /*0abc*/ 	.word	0x00000140
        /*0ac0*/ 	.short	0x010a
        /*0ac2*/ 	.byte	0xff
	.zero		1


	//   ....[157]....
        /*0ac4*/ 	.word	0x00008c20
        /*0ac8*/ 	.word	0x00000000
        /*0acc*/ 	.word	0x00000138
        /*0ad0*/ 	.short	0x010a
        /*0ad2*/ 	.byte	0xff
	.zero		1


	//   ....[158]....
        /*0ad4*/ 	.word	0x00008c80
        /*0ad8*/ 	.word	0x00000000
        /*0adc*/ 	.word	0x00000120
        /*0ae0*/ 	.short	0x010a
        /*0ae2*/ 	.byte	0xff
	.zero		1


	//   ....[159]....
        /*0ae4*/ 	.word	0x00008ce0
        /*0ae8*/ 	.word	0x00000000
        /*0aec*/ 	.word	0x00000128
        /*0af0*/ 	.short	0x010a
        /*0af2*/ 	.byte	0xff
	.zero		1


	//   ....[160]....
        /*0af4*/ 	.word	0x00008d40
        /*0af8*/ 	.word	0x00000000
        /*0afc*/ 	.word	0x00000120
        /*0b00*/ 	.short	0x010a
        /*0b02*/ 	.byte	0xff
	.zero		1


	//   ....[161]....
        /*0b04*/ 	.word	0x00008d90
        /*0b08*/ 	.word	0x00000003
        /*0b0c*/ 	.word	0x00000140
        /*0b10*/ 	.short	0x010a
        /*0b12*/ 	.byte	0xff
	.zero		1


	//   ....[162]....
        /*0b14*/ 	.word	0x00008de0
        /*0b18*/ 	.word	0x00000002
        /*0b1c*/ 	.word	0x00000110
        /*0b20*/ 	.short	0x010a
        /*0b22*/ 	.byte	0xff
	.zero		1


	//   ....[163]....
        /*0b24*/ 	.word	0x00008e30
        /*0b28*/ 	.word	0x00000064
        /*0b2c*/ 	.word	0x00000160
        /*0b30*/ 	.short	0x010a
        /*0b32*/ 	.byte	0xff
	.zero		1


	//   ....[164]....
        /*0b34*/ 	.word	0x00008e80
        /*0b38*/ 	.word	0x0000006d
        /*0b3c*/ 	.word	0x00000110
        /*0b40*/ 	.short	0x010a
        /*0b42*/ 	.byte	0xff
	.zero		1


	//----- nvinfo : EIATTR_NUM_MBARRIERS
	.align		4
.L_47:
        /*0b44*/ 	.byte	0x03, 0x38
        /*0b46*/ 	.short	0x0038


	//----- nvinfo : EIATTR_EXIT_INSTR_OFFSETS
	.align		4
        /*0b48*/ 	.byte	0x04, 0x1c
        /*0b4a*/ 	.short	(.L_49 - .L_48)


	//   ....[0]....
.L_48:
        /*0b4c*/ 	.word	0x000031d0


	//   ....[1]....
        /*0b50*/ 	.word	0x000036e0


	//   ....[2]....
        /*0b54*/ 	.word	0x00003740


	//   ....[3]....
        /*0b58*/ 	.word	0x000045e0


	//   ....[4]....
        /*0b5c*/ 	.word	0x000053f0


	//   ....[5]....
        /*0b60*/ 	.word	0x00005430


	//   ....[6]....
        /*0b64*/ 	.word	0x00008060


	//----- nvinfo : EIATTR_MAX_THREADS
	.align		4
.L_49:
        /*0b68*/ 	.byte	0x04, 0x05
        /*0b6a*/ 	.short	(.L_51 - .L_50)
.L_50:
        /*0b6c*/ 	.word	0x00000100
        /*0b70*/ 	.word	0x00000001
        /*0b74*/ 	.word	0x00000001


	//----- nvinfo : EIATTR_CRS_STACK_SIZE
	.align		4
.L_51:
        /*0b78*/ 	.byte	0x04, 0x1e
        /*0b7a*/ 	.short	(.L_53 - .L_52)
.L_52:
        /*0b7c*/ 	.word	0x00000000


	//----- nvinfo : EIATTR_CBANK_PARAM_SIZE
	.align		4
.L_53:
        /*0b80*/ 	.byte	0x03, 0x19
        /*0b82*/ 	.short	0x0800


	//----- nvinfo : EIATTR_PARAM_CBANK
	.align		4
        /*0b84*/ 	.byte	0x04, 0x0a
        /*0b86*/ 	.short	(.L_55 - .L_54)
	.align		4
.L_54:
        /*0b88*/ 	.word	index@(.nv.constant0._ZN7cutlass13device_kernelINS_4gemm6kernel13GemmUniversalIN4cute5tupleIJiiiiEEENS1_10collective13CollectiveMmaINS1_35MainloopSm100TmaUmmaWarpSpecializedILi17ELi2ELi4ENS5_IJNS4_1CILi1EEENSA_ILi2EEESB_EEEEENS5_IJNSA_ILi64EEENSA_ILi128EEESF_EEENS_12float_e5m2_tENS5_IJlSB_lEEESI_SJ_NS4_8TiledMMAINS4_8MMA_AtomIJNS4_10MMA_TraitsINS4_19SM100_MMA_F8F6F4_SSEJSI_SI_fSF_SG_NS4_17integral_constantINS4_4UMMA5MajorELSQ_0EEESR_NSO_INSP_7ScaleInELSS_0EEEST_EEEEEENS4_6LayoutINS5_IJSB_SB_SB_EEENS5_IJNSA_ILi0EEESY_SY_EEEEENS5_IJNS4_10UnderscoreES11_S11_EEEEENS4_23SM90_TMA_LOAD_MULTICASTENS4_14ComposedLayoutINS4_7SwizzleILi2ELi4ELi3EEENS4_18smem_ptr_flag_bitsILi8EEENSW_INS5_IJNSA_ILi8EEESF_EEENS5_IJSF_SB_EEEEEEEvNS4_8identityENS4_13SM90_TMA_LOADES1E_vS1F_EENS_8epilogue10collective18CollectiveEpilogueINS1I_23Sm100TmaWarpSpecializedILi2ELi2ELi32ELb0ELb0EEEJSH_NS5_IJNSW_ISF_SB_EES1N_EEESI_SJ_SI_SJ_NS1I_6fusion15FusionCallbacksIS1M_NS1P_17LinearCombinationISI_fSI_fLNS_15FloatRoundStyleE2EEESH_S1O_JEEENS4_5SM1004TMEM4LOAD26SM100_TMEM_LOAD_16dp32b32xES1G_S1E_NS4_39AutoVectorizingCopyWithAssumedAlignmentILi128EEENS4_14SM90_TMA_STOREES1E_S20_S20_EEEvvEEEEvNT_6ParamsE)
        /*0b8c*/ 	.short	0x0380
        /*0b8e*/ 	.short	0x0800


	//----- nvinfo : EIATTR_SW_WAR
	.align		4
.L_55:
        /*0b90*/ 	.byte	0x04, 0x36
        /*0b92*/ 	.short	(.L_57 - .L_56)
.L_56:
        /*0b94*/ 	.word	0x00000008
.L_57:


//--------------------- .nv.callgraph             --------------------------
	.section	.nv.callgraph,"",@"SHT_CUDA_CALLGRAPH"
	.align	4
	.sectionentsize	8
	.align		4
        /*0000*/ 	.word	0x00000000
	.align		4
        /*0004*/ 	.word	0xffffffff
	.align		4
        /*0008*/ 	.word	index@(_ZN7cutlass13device_kernelINS_4gemm6kernel13GemmUniversalIN4cute5tupleIJiiiiEEENS1_10collective13CollectiveMmaINS1_35MainloopSm100TmaUmmaWarpSpecializedILi17ELi2ELi4ENS5_IJNS4_1CILi1EEENSA_ILi2EEESB_EEEEENS5_IJNSA_ILi64EEENSA_ILi128EEESF_EEENS_12float_e5m2_tENS5_IJlSB_lEEESI_SJ_NS4_8TiledMMAINS4_8MMA_AtomIJNS4_10MMA_TraitsINS4_19SM100_MMA_F8F6F4_SSEJSI_SI_fSF_SG_NS4_17integral_constantINS4_4UMMA5MajorELSQ_0EEESR_NSO_INSP_7ScaleInELSS_0EEEST_EEEEEENS4_6LayoutINS5_IJSB_SB_SB_EEENS5_IJNSA_ILi0EEESY_SY_EEEEENS5_IJNS4_10UnderscoreES11_S11_EEEEENS4_23SM90_TMA_LOAD_MULTICASTENS4_14ComposedLayoutINS4_7SwizzleILi2ELi4ELi3EEENS4_18smem_ptr_flag_bitsILi8EEENSW_INS5_IJNSA_ILi8EEESF_EEENS5_IJSF_SB_EEEEEEEvNS4_8identityENS4_13SM90_TMA_LOADES1E_vS1F_EENS_8epilogue10collective18CollectiveEpilogueINS1I_23Sm100TmaWarpSpecializedILi2ELi2ELi32ELb0ELb0EEEJSH_NS5_IJNSW_ISF_SB_EES1N_EEESI_SJ_SI_SJ_NS1I_6fusion15FusionCallbacksIS1M_NS1P_17LinearCombinationISI_fSI_fLNS_15FloatRoundStyleE2EEESH_S1O_JEEENS4_5SM1004TMEM4LOAD26SM100_TMEM_LOAD_16dp32b32xES1G_S1E_NS4_39AutoVectorizingCopyWithAssumedAlignmentILi128EEENS4_14SM90_TMA_STOREES1E_S20_S20_EEEvvEEEEvNT_6ParamsE)
	.align		4
        /*000c*/ 	.word	index@(__assertfail)
	.align		4
        /*0010*/ 	.word	0x00000000
	.align		4
        /*0014*/ 	.word	0xfffffffe
	.align		4
        /*0018*/ 	.word	0x00000000
	.align		4
        /*001c*/ 	.word	0xfffffffd
	.align		4
        /*0020*/ 	.word	0x00000000
	.align		4
        /*0024*/ 	.word	0xfffffffc


//--------------------- .nv.constant4             --------------------------
	.section	.nv.constant4,"a",@progbits
	.align	8
	.align		8
.nv.constant4:
        /*0000*/ 	.dword	__assertfail
	.align		8
        /*0008*/ 	.dword	__unnamed_1
	.align		8
        /*0010*/ 	.dword	__unnamed_2
	.align		8
        /*0018*/ 	.dword	_ZN40_INTERNAL_b2a8940b_4_k_cu_8da4b343_300424cuda3std3__45__cpo5beginE
	.align		8
        /*0020*/ 	.dword	_ZN40_INTERNAL_b2a8940b_4_k_cu_8da4b343_300424cuda3std3__45__cpo3endE
	.align		8
        /*0028*/ 	.dword	_ZN40_INTERNAL_b2a8940b_4_k_cu_8da4b343_300424cuda3std3__45__cpo6cbeginE
	.align		8
        /*0030*/ 	.dword	_ZN40_INTERNAL_b2a8940b_4_k_cu_8da4b343_300424cuda3std3__45__cpo4cendE
	.align		8
        /*0038*/ 	.dword	_ZN40_INTERNAL_b2a8940b_4_k_cu_8da4b343_300424cuda3std3__442_GLOBAL__N__b2a8940b_4_k_cu_8da4b343_300426ignoreE
	.align		8
        /*0040*/ 	.dword	_ZN40_INTERNAL_b2a8940b_4_k_cu_8da4b343_300424cuda3std3__419piecewise_constructE
	.align		8
        /*0048*/ 	.dword	_ZN40_INTERNAL_b2a8940b_4_k_cu_8da4b343_300424cuda3std3__48in_placeE
	.align		8
        /*0050*/ 	.dword	_ZN40_INTERNAL_b2a8940b_4_k_cu_8da4b343_300424cuda3std6ranges3__45__cpo4swapE
	.align		8
        /*0058*/ 	.dword	_ZN40_INTERNAL_b2a8940b_4_k_cu_8da4b343_300424cuda3std6ranges3__45__cpo9iter_moveE
	.align		8
        /*0060*/ 	.dword	_ZN40_INTERNAL_b2a8940b_4_k_cu_8da4b343_300424cute7productE
	.align		8
        /*0068*/ 	.dword	_ZN40_INTERNAL_b2a8940b_4_k_cu_8da4b343_300424cute1_E
	.align		8
        /*0070*/ 	.dword	$str$25
	.align		8
        /*0078*/ 	.dword	$str$26
	.align		8
        /*0080*/ 	.dword	$str$27
	.align		8
        /*0088*/ 	.dword	$str$28


//--------------------- .text._ZN7cutlass13device_kernelINS_4gemm6kernel13GemmUniversalIN4cute5tupleIJiiiiEEENS1_10collective13CollectiveMmaINS1_35MainloopSm100TmaUmmaWarpSpecializedILi17ELi2ELi4ENS5_IJNS4_1CILi1EEENSA_ILi2EEESB_EEEEENS5_IJNSA_ILi64EEENSA_ILi128EEESF_EEENS_12float_e5m2_tENS5_IJlSB_lEEESI_SJ_NS4_8TiledMMAINS4_8MMA_AtomIJNS4_10MMA_TraitsINS4_19SM100_MMA_F8F6F4_SSEJSI_SI_fSF_SG_NS4_17integral_constantINS4_4UMMA5MajorELSQ_0EEESR_NSO_INSP_7ScaleInELSS_0EEEST_EEEEEENS4_6LayoutINS5_IJSB_SB_SB_EEENS5_IJNSA_ILi0EEESY_SY_EEEEENS5_IJNS4_10UnderscoreES11_S11_EEEEENS4_23SM90_TMA_LOAD_MULTICASTENS4_14ComposedLayoutINS4_7SwizzleILi2ELi4ELi3EEENS4_18smem_ptr_flag_bitsILi8EEENSW_INS5_IJNSA_ILi8EEESF_EEENS5_IJSF_SB_EEEEEEEvNS4_8identityENS4_13SM90_TMA_LOADES1E_vS1F_EENS_8epilogue10collective18CollectiveEpilogueINS1I_23Sm100TmaWarpSpecializedILi2ELi2ELi32ELb0ELb0EEEJSH_NS5_IJNSW_ISF_SB_EES1N_EEESI_SJ_SI_SJ_NS1I_6fusion15FusionCallbacksIS1M_NS1P_17LinearCombinationISI_fSI_fLNS_15FloatRoundStyleE2EEESH_S1O_JEEENS4_5SM1004TMEM4LOAD26SM100_TMEM_LOAD_16dp32b32xES1G_S1E_NS4_39AutoVectorizingCopyWithAssumedAlignmentILi128EEENS4_14SM90_TMA_STOREES1E_S20_S20_EEEvvEEEEvNT_6ParamsE --------------------------
	.section	.text._ZN7cutlass13device_kernelINS_4gemm6kernel13GemmUniversalIN4cute5tupleIJiiiiEEENS1_10collective13CollectiveMmaINS1_35MainloopSm100TmaUmmaWarpSpecializedILi17ELi2ELi4ENS5_IJNS4_1CILi1EEENSA_ILi2EEESB_EEEEENS5_IJNSA_ILi64EEENSA_ILi128EEESF_EEENS_12float_e5m2_tENS5_IJlSB_lEEESI_SJ_NS4_8TiledMMAINS4_8MMA_AtomIJNS4_10MMA_TraitsINS4_19SM100_MMA_F8F6F4_SSEJSI_SI_fSF_SG_NS4_17integral_constantINS4_4UMMA5MajorELSQ_0EEESR_NSO_INSP_7ScaleInELSS_0EEEST_EEEEEENS4_6LayoutINS5_IJSB_SB_SB_EEENS5_IJNSA_ILi0EEESY_SY_EEEEENS5_IJNS4_10UnderscoreES11_S11_EEEEENS4_23SM90_TMA_LOAD_MULTICASTENS4_14ComposedLayoutINS4_7SwizzleILi2ELi4ELi3EEENS4_18smem_ptr_flag_bitsILi8EEENSW_INS5_IJNSA_ILi8EEESF_EEENS5_IJSF_SB_EEEEEEEvNS4_8identityENS4_13SM90_TMA_LOADES1E_vS1F_EENS_8epilogue10collective18CollectiveEpilogueINS1I_23Sm100TmaWarpSpecializedILi2ELi2ELi32ELb0ELb0EEEJSH_NS5_IJNSW_ISF_SB_EES1N_EEESI_SJ_SI_SJ_NS1I_6fusion15FusionCallbacksIS1M_NS1P_17LinearCombinationISI_fSI_fLNS_15FloatRoundStyleE2EEESH_S1O_JEEENS4_5SM1004TMEM4LOAD26SM100_TMEM_LOAD_16dp32b32xES1G_S1E_NS4_39AutoVectorizingCopyWithAssumedAlignmentILi128EEENS4_14SM90_TMA_STOREES1E_S20_S20_EEEvvEEEEvNT_6ParamsE,"ax",@progbits
	.align	128
.text._ZN7cutlass13device_kernelINS_4gemm6kernel13GemmUniversalIN4cute5tupleIJiiiiEEENS1_10collective13CollectiveMmaINS1_35MainloopSm100TmaUmmaWarpSpecializedILi17ELi2ELi4ENS5_IJNS4_1CILi1EEENSA_ILi2EEESB_EEEEENS5_IJNSA_ILi64EEENSA_ILi128EEESF_EEENS_12float_e5m2_tENS5_IJlSB_lEEESI_SJ_NS4_8TiledMMAINS4_8MMA_AtomIJNS4_10MMA_TraitsINS4_19SM100_MMA_F8F6F4_SSEJSI_SI_fSF_SG_NS4_17integral_constantINS4_4UMMA5MajorELSQ_0EEESR_NSO_INSP_7ScaleInELSS_0EEEST_EEEEEENS4_6LayoutINS5_IJSB_SB_SB_EEENS5_IJNSA_ILi0EEESY_SY_EEEEENS5_IJNS4_10UnderscoreES11_S11_EEEEENS4_23SM90_TMA_LOAD_MULTICASTENS4_14ComposedLayoutINS4_7SwizzleILi2ELi4ELi3EEENS4_18smem_ptr_flag_bitsILi8EEENSW_INS5_IJNSA_ILi8EEESF_EEENS5_IJSF_SB_EEEEEEEvNS4_8identityENS4_13SM90_TMA_LOADES1E_vS1F_EENS_8epilogue10collective18CollectiveEpilogueINS1I_23Sm100TmaWarpSpecializedILi2ELi2ELi32ELb0ELb0EEEJSH_NS5_IJNSW_ISF_SB_EES1N_EEESI_SJ_SI_SJ_NS1I_6fusion15FusionCallbacksIS1M_NS1P_17LinearCombinationISI_fSI_fLNS_15FloatRoundStyleE2EEESH_S1O_JEEENS4_5SM1004TMEM4LOAD26SM100_TMEM_LOAD_16dp32b32xES1G_S1E_NS4_39AutoVectorizingCopyWithAssumedAlignmentILi128EEENS4_14SM90_TMA_STOREES1E_S20_S20_EEEvvEEEEvNT_6ParamsE:
        .type           _ZN7cutlass13device_kernelINS_4gemm6kernel13GemmUniversalIN4cute5tupleIJiiiiEEENS1_10collective13CollectiveMmaINS1_35MainloopSm100TmaUmmaWarpSpecializedILi17ELi2ELi4ENS5_IJNS4_1CILi1EEENSA_ILi2EEESB_EEEEENS5_IJNSA_ILi64EEENSA_ILi128EEESF_EEENS_12float_e5m2_tENS5_IJlSB_lEEESI_SJ_NS4_8TiledMMAINS4_8MMA_AtomIJNS4_10MMA_TraitsINS4_19SM100_MMA_F8F6F4_SSEJSI_SI_fSF_SG_NS4_17integral_constantINS4_4UMMA5MajorELSQ_0EEESR_NSO_INSP_7ScaleInELSS_0EEEST_EEEEEENS4_6LayoutINS5_IJSB_SB_SB_EEENS5_IJNSA_ILi0EEESY_SY_EEEEENS5_IJNS4_10UnderscoreES11_S11_EEEEENS4_23SM90_TMA_LOAD_MULTICASTENS4_14ComposedLayoutINS4_7SwizzleILi2ELi4ELi3EEENS4_18smem_ptr_flag_bitsILi8EEENSW_INS5_IJNSA_ILi8EEESF_EEENS5_IJSF_SB_EEEEEEEvNS4_8identityENS4_13SM90_TMA_LOADES1E_vS1F_EENS_8epilogue10collective18CollectiveEpilogueINS1I_23Sm100TmaWarpSpecializedILi2ELi2ELi32ELb0ELb0EEEJSH_NS5_IJNSW_ISF_SB_EES1N_EEESI_SJ_SI_SJ_NS1I_6fusion15FusionCallbacksIS1M_NS1P_17LinearCombinationISI_fSI_fLNS_15FloatRoundStyleE2EEESH_S1O_JEEENS4_5SM1004TMEM4LOAD26SM100_TMEM_LOAD_16dp32b32xES1G_S1E_NS4_39AutoVectorizingCopyWithAssumedAlignmentILi128EEENS4_14SM90_TMA_STOREES1E_S20_S20_EEEvvEEEEvNT_6ParamsE,@function
        .size           _ZN7cutlass13device_kernelINS_4gemm6kernel13GemmUniversalIN4cute5tupleIJiiiiEEENS1_10collective13CollectiveMmaINS1_35MainloopSm100TmaUmmaWarpSpecializedILi17ELi2ELi4ENS5_IJNS4_1CILi1EEENSA_ILi2EEESB_EEEEENS5_IJNSA_ILi64EEENSA_ILi128EEESF_EEENS_12float_e5m2_tENS5_IJlSB_lEEESI_SJ_NS4_8TiledMMAINS4_8MMA_AtomIJNS4_10MMA_TraitsINS4_19SM100_MMA_F8F6F4_SSEJSI_SI_fSF_SG_NS4_17integral_constantINS4_4UMMA5MajorELSQ_0EEESR_NSO_INSP_7ScaleInELSS_0EEEST_EEEEEENS4_6LayoutINS5_IJSB_SB_SB_EEENS5_IJNSA_ILi0EEESY_SY_EEEEENS5_IJNS4_10UnderscoreES11_S11_EEEEENS4_23SM90_TMA_LOAD_MULTICASTENS4_14ComposedLayoutINS4_7SwizzleILi2ELi4ELi3EEENS4_18smem_ptr_flag_bitsILi8EEENSW_INS5_IJNSA_ILi8EEESF_EEENS5_IJSF_SB_EEEEEEEvNS4_8identityENS4_13SM90_TMA_LOADES1E_vS1F_EENS_8epilogue10collective18CollectiveEpilogueINS1I_23Sm100TmaWarpSpecializedILi2ELi2ELi32ELb0ELb0EEEJSH_NS5_IJNSW_ISF_SB_EES1N_EEESI_SJ_SI_SJ_NS1I_6fusion15FusionCallbacksIS1M_NS1P_17LinearCombinationISI_fSI_fLNS_15FloatRoundStyleE2EEESH_S1O_JEEENS4_5SM1004TMEM4LOAD26SM100_TMEM_LOAD_16dp32b32xES1G_S1E_NS4_39AutoVectorizingCopyWithAssumedAlignmentILi128EEENS4_14SM90_TMA_STOREES1E_S20_S20_EEEvvEEEEvNT_6ParamsE,(.L_x_189 - _ZN7cutlass13device_kernelINS_4gemm6kernel13GemmUniversalIN4cute5tupleIJiiiiEEENS1_10collective13CollectiveMmaINS1_35MainloopSm100TmaUmmaWarpSpecializedILi17ELi2ELi4ENS5_IJNS4_1CILi1EEENSA_ILi2EEESB_EEEEENS5_IJNSA_ILi64EEENSA_ILi128EEESF_EEENS_12float_e5m2_tENS5_IJlSB_lEEESI_SJ_NS4_8TiledMMAINS4_8MMA_AtomIJNS4_10MMA_TraitsINS4_19SM100_MMA_F8F6F4_SSEJSI_SI_fSF_SG_NS4_17integral_constantINS4_4UMMA5MajorELSQ_0EEESR_NSO_INSP_7ScaleInELSS_0EEEST_EEEEEENS4_6LayoutINS5_IJSB_SB_SB_EEENS5_IJNSA_ILi0EEESY_SY_EEEEENS5_IJNS4_10UnderscoreES11_S11_EEEEENS4_23SM90_TMA_LOAD_MULTICASTENS4_14ComposedLayoutINS4_7SwizzleILi2ELi4ELi3EEENS4_18smem_ptr_flag_bitsILi8EEENSW_INS5_IJNSA_ILi8EEESF_EEENS5_IJSF_SB_EEEEEEEvNS4_8identityENS4_13SM90_TMA_LOADES1E_vS1F_EENS_8epilogue10collective18CollectiveEpilogueINS1I_23Sm100TmaWarpSpecializedILi2ELi2ELi32ELb0ELb0EEEJSH_NS5_IJNSW_ISF_SB_EES1N_EEESI_SJ_SI_SJ_NS1I_6fusion15FusionCallbacksIS1M_NS1P_17LinearCombinationISI_fSI_fLNS_15FloatRoundStyleE2EEESH_S1O_JEEENS4_5SM1004TMEM4LOAD26SM100_TMEM_LOAD_16dp32b32xES1G_S1E_NS4_39AutoVectorizingCopyWithAssumedAlignmentILi128EEENS4_14SM90_TMA_STOREES1E_S20_S20_EEEvvEEEEvNT_6ParamsE)
        .other          _ZN7cutlass13device_kernelINS_4gemm6kernel13GemmUniversalIN4cute5tupleIJiiiiEEENS1_10collective13CollectiveMmaINS1_35MainloopSm100TmaUmmaWarpSpecializedILi17ELi2ELi4ENS5_IJNS4_1CILi1EEENSA_ILi2EEESB_EEEEENS5_IJNSA_ILi64EEENSA_ILi128EEESF_EEENS_12float_e5m2_tENS5_IJlSB_lEEESI_SJ_NS4_8TiledMMAINS4_8MMA_AtomIJNS4_10MMA_TraitsINS4_19SM100_MMA_F8F6F4_SSEJSI_SI_fSF_SG_NS4_17integral_constantINS4_4UMMA5MajorELSQ_0EEESR_NSO_INSP_7ScaleInELSS_0EEEST_EEEEEENS4_6LayoutINS5_IJSB_SB_SB_EEENS5_IJNSA_ILi0EEESY_SY_EEEEENS5_IJNS4_10UnderscoreES11_S11_EEEEENS4_23SM90_TMA_LOAD_MULTICASTENS4_14ComposedLayoutINS4_7SwizzleILi2ELi4ELi3EEENS4_18smem_ptr_flag_bitsILi8EEENSW_INS5_IJNSA_ILi8EEESF_EEENS5_IJSF_SB_EEEEEEEvNS4_8identityENS4_13SM90_TMA_LOADES1E_vS1F_EENS_8epilogue10collective18CollectiveEpilogueINS1I_23Sm100TmaWarpSpecializedILi2ELi2ELi32ELb0ELb0EEEJSH_NS5_IJNSW_ISF_SB_EES1N_EEESI_SJ_SI_SJ_NS1I_6fusion15FusionCallbacksIS1M_NS1P_17LinearCombinationISI_fSI_fLNS_15FloatRoundStyleE2EEESH_S1O_JEEENS4_5SM1004TMEM4LOAD26SM100_TMEM_LOAD_16dp32b32xES1G_S1E_NS4_39AutoVectorizingCopyWithAssumedAlignmentILi128EEENS4_14SM90_TMA_STOREES1E_S20_S20_EEEvvEEEEvNT_6ParamsE,@"STO_CUDA_ENTRY STV_DEFAULT"
_ZN7cutlass13device_kernelINS_4gemm6kernel13GemmUniversalIN4cute5tupleIJiiiiEEENS1_10collective13CollectiveMmaINS1_35MainloopSm100TmaUmmaWarpSpecializedILi17ELi2ELi4ENS5_IJNS4_1CILi1EEENSA_ILi2EEESB_EEEEENS5_IJNSA_ILi64EEENSA_ILi128EEESF_EEENS_12float_e5m2_tENS5_IJlSB_lEEESI_SJ_NS4_8TiledMMAINS4_8MMA_AtomIJNS4_10MMA_TraitsINS4_19SM100_MMA_F8F6F4_SSEJSI_SI_fSF_SG_NS4_17integral_constantINS4_4UMMA5MajorELSQ_0EEESR_NSO_INSP_7ScaleInELSS_0EEEST_EEEEEENS4_6LayoutINS5_IJSB_SB_SB_EEENS5_IJNSA_ILi0EEESY_SY_EEEEENS5_IJNS4_10UnderscoreES11_S11_EEEEENS4_23SM90_TMA_LOAD_MULTICASTENS4_14ComposedLayoutINS4_7SwizzleILi2ELi4ELi3EEENS4_18smem_ptr_flag_bitsILi8EEENSW_INS5_IJNSA_ILi8EEESF_EEENS5_IJSF_SB_EEEEEEEvNS4_8identityENS4_13SM90_TMA_LOADES1E_vS1F_EENS_8epilogue10collective18CollectiveEpilogueINS1I_23Sm100TmaWarpSpecializedILi2ELi2ELi32ELb0ELb0EEEJSH_NS5_IJNSW_ISF_SB_EES1N_EEESI_SJ_SI_SJ_NS1I_6fusion15FusionCallbacksIS1M_NS1P_17LinearCombinationISI_fSI_fLNS_15FloatRoundStyleE2EEESH_S1O_JEEENS4_5SM1004TMEM4LOAD26SM100_TMEM_LOAD_16dp32b32xES1G_S1E_NS4_39AutoVectorizingCopyWithAssumedAlignmentILi128EEENS4_14SM90_TMA_STOREES1E_S20_S20_EEEvvEEEEvNT_6ParamsE:
[----:B------:R-:W1:Y:S01]  /*0000*/  LDC R1, c[0x0][0x37c] ;  /* 0x0000df00ff017b82 */ /* 0x000e620000000800 */
[----:B------:R-:W2:Y:S01]  /*0010*/  S2R R93, SR_TID.X ;  /* 0x00000000005d7919 */ /* 0x000ea20000002100 */
[----:B------:R-:W3:Y:S01]  /*0020*/  LDCU.64 UR8, c[0x0][0x890] ;  /* 0x00011200ff0877ac */ /* 0x000ee20008000a00 */
[----:B------:R-:W-:Y:S02]  /*0030*/  PRMT R84, RZ, 0x7610, R84 ;  /* 0x00007610ff547816 */ /* 0x000fe40000000054 */
[----:B------:R-:W-:Y:S01]  /*0040*/  ELECT P3, URZ, PT ;  /* 0x0000000000ff782f */ /* 0x000fe20003860000 */
[----:B---3--:R-:W-:-:S04]  /*0050*/  UISETP.NE.U32.AND UP0, UPT, UR8, URZ, UPT ;  /* 0x000000ff0800728c */ /* 0x008fc8000bf05070 */
[----:B------:R-:W-:Y:S01]  /*0060*/  UISETP.NE.AND.EX UP0, UPT, UR9, URZ, UPT, UP0 ;  /* 0x000000ff0900728c */ /* 0x000fe2000bf05300 */
[----:B--2---:R-:W-:-:S05]  /*0070*/  SHF.R.U32.HI R85, RZ, 0x5, R93 ;  /* 0x00000005ff557819 */ /* 0x004fca000001165d */
[----:B------:R-:W2:Y:S02]  /*0080*/  SHFL.IDX PT, R0, R85, RZ, 0x1f ;  /* 0x00001fff55007589 */ /* 0x000ea400000e0000 */
[----:B--2---:R-:W-:Y:S01]  /*0090*/  R2UR UR17, R0 ;  /* 0x00000000001172ca */ /* 0x004fe200000e0000 */
[----:B-1----:R-:W-:-:S14]  /*00a0*/  BRA.U UP0, `(.L_x_0) ;  /* 0x0000000100307547 */ /* 0x002fdc000b800000 */
[----:B------:R-:W1:Y:S02]  /*00b0*/  LDCU.64 UR4, c[0x0][0x888] ;  /* 0x00011100ff0477ac */ /* 0x000e640008000a00 */
[----:B-1----:R-:W-:-:S04]  /*00c0*/  UISETP.NE.U32.AND UP0, UPT, UR4, URZ, UPT ;  /* 0x000000ff0400728c */ /* 0x002fc8000bf05070 */
[----:B------:R-:W-:-:S09]  /*00d0*/  UISETP.NE.AND.EX UP0, UPT, UR5, URZ, UPT, UP0 ;  /* 0x000000ff0500728c */ /* 0x000fd2000bf05300 */
[----:B------:R-:W-:Y:S05]  /*00e0*/  BRA.U !UP0, `(.L_x_1) ;  /* 0x0000000108147547 */ /* 0x000fea000b800000 */
[----:B------:R-:W1:Y:S01]  /*00f0*/  LDC.64 R2, c[0x0][0x888] ;  /* 0x00022200ff027b82 */ /* 0x000e620000000a00 */
[----:B------:R-:W1:Y:S02]  /*0100*/  LDCU.64 UR4, c[0x0][0x358] ;  /* 0x00006b00ff0477ac */ /* 0x000e640008000a00 */
[----:B-1----:R1:W5:Y:S01]  /*0110*/  LDG.E R41, desc[UR4][R2.64] ;  /* 0x0000000402297981 */ /* 0x002362000c1e1900 */
[----:B------:R-:W-:Y:S01]  /*0120*/  HFMA2 R84, -RZ, RZ, 0, 5.9604644775390625e-08 ;  /* 0x00000001ff547431 */ /* 0x000fe200000001ff */
[----:B------:R-:W-:Y:S05]  /*0130*/  BRA `(.L_x_0) ;  /* 0x00000000000c7947 */ /* 0x000fea0003800000 */
.L_x_1:
[----:B------:R-:W1:Y:S01]  /*0140*/  LDCU UR4, c[0x0][0x880] ;  /* 0x00011000ff0477ac */ /* 0x000e620008000800 */
[----:B------:R-:W-:Y:S01]  /*0150*/  HFMA2 R84, -RZ, RZ, 0, 5.9604644775390625e-08 ;  /* 0x00000001ff547431 */ /* 0x000fe200000001ff */
[----:B-1----:R-:W-:-:S07]  /*0160*/  MOV R41, UR4 ;  /* 0x0000000400297c02 */ /* 0x002fce0008000f00 */
.L_x_0:
[----:B------:R-:W2:Y:S02]  /*0170*/  LDCU.64 UR4, c[0x0][0x8b0] ;  /* 0x00011600ff0477ac */ /* 0x000ea40008000a00 */
[----:B--2---:R-:W-:-:S04]  /*0180*/  UISETP.NE.U32.AND UP0, UPT, UR4, URZ, UPT ;  /* 0x000000ff0400728c */ /* 0x004fc8000bf05070 */
[----:B------:R-:W-:-:S09]  /*0190*/  UISETP.NE.AND.EX UP0, UPT, UR5, URZ, UPT, UP0 ;  /* 0x000000ff0500728c */ /* 0x000fd2000bf05300 */
[----:B------:R-:W-:Y:S05]  /*01a0*/  BRA.U UP0, `(.L_x_2) ;  /* 0x0000000100287547 */ /* 0x000fea000b800000 */
[----:B------:R-:W2:Y:S02]  /*01b0*/  LDCU.64 UR4, c[0x0][0x8a8] ;  /* 0x00011500ff0477ac */ /* 0x000ea40008000a00 */
[----:B--2---:R-:W-:-:S04]  /*01c0*/  UISETP.NE.U32.AND UP0, UPT, UR4, URZ, UPT ;  /* 0x000000ff0400728c */ /* 0x004fc8000bf05070 */
[----:B------:R-:W-:-:S09]  /*01d0*/  UISETP.NE.AND.EX UP0, UPT, UR5, URZ, UPT, UP0 ;  /* 0x000000ff0500728c */ /* 0x000fd2000bf05300 */
[----:B------:R-:W-:Y:S05]  /*01e0*/  BRA.U !UP0, `(.L_x_3) ;  /* 0x0000000108107547 */ /* 0x000fea000b800000 */
[----:B------:R-:W2:Y:S01]  /*01f0*/  LDC.64 R38, c[0x0][0x8a8] ;  /* 0x00022a00ff267b82 */ /* 0x000ea20000000a00 */
[----:B------:R-:W2:Y:S02]  /*0200*/  LDCU.64 UR4, c[0x0][0x358] ;  /* 0x00006b00ff0477ac */ /* 0x000ea40008000a00 */
[----:B--2---:R2:W5:Y:S01]  /*0210*/  LDG.E R38, desc[UR4][R38.64] ;  /* 0x0000000426267981 */ /* 0x004562000c1e1900 */
[----:B------:R-:W-:Y:S05]  /*0220*/  BRA `(.L_x_2) ;  /* 0x0000000000087947 */ /* 0x000fea0003800000 */
.L_x_3:
[----:B------:R-:W2:Y:S02]  /*0230*/  LDCU UR4, c[0x0][0x8a0] ;  /* 0x00011400ff0477ac */ /* 0x000ea40008000800 */
[----:B--2---:R-:W-:Y:S02]  /*0240*/  MOV R38, UR4 ;  /* 0x0000000400267c02 */ /* 0x004fe40008000f00 */
.L_x_2:
[----:B------:R-:W-:Y:S01]  /*0250*/  IMAD.U32 R0, RZ, RZ, UR17 ;  /* 0x00000011ff007e24 */ /* 0x000fe2000f8e00ff */
[----:B------:R-:W-:Y:S04]  /*0260*/  BSSY.RECONVERGENT B0, `(.L_x_4) ;  /* 0x000000c000007945 */ /* 0x000fe80003800200 */
[C---:B------:R-:W-:Y:S02]  /*0270*/  ISETP.NE.OR P1, PT, R0.reuse, 0x1, !P3 ;  /* 0x000000010000780c */ /* 0x040fe40005f25670 */
[----:B------:R-:W-:-:S11]  /*0280*/  ISETP.NE.OR P0, PT, R0, 0x3, !P3 ;  /* 0x000000030000780c */ /* 0x000fd60005f05670 */
[----:B------:R-:W-:Y:S05]  /*0290*/  @P1 BRA `(.L_x_5) ;  /* 0x0000000000201947 */ /* 0x000fea0003800000 */
[----:B------:R-:W3:Y:S02]  /*02a0*/  LDCU.64 UR4, c[0x0][0x348] ;  /* 0x00006900ff0477ac */ /* 0x000ee40008000a00 */
[----:B---3--:R-:W-:Y:S02]  /*02b0*/  UIADD3 UR6, UP1, UPT, UR4, 0x80, URZ ;  /* 0x0000008004067890 */ /* 0x008fe4000ff3e0ff */
[----:B------:R-:W-:Y:S02]  /*02c0*/  UIADD3 UR4, UP0, UPT, UR4, 0x180, URZ ;  /* 0x0000018004047890 */ /* 0x000fe4000ff1e0ff */
[----:B------:R-:W-:Y:S02]  /*02d0*/  UIADD3.X UR7, UPT, UPT, URZ, UR5, URZ, UP1, !UPT ;  /* 0x00000005ff077290 */ /* 0x000fe40008ffe4ff */
[----:B------:R-:W-:-:S07]  /*02e0*/  UIADD3.X UR5, UPT, UPT, URZ, UR5, URZ, UP0, !UPT ;  /* 0x00000005ff057290 */ /* 0x000fce00087fe4ff */
[----:B------:R3:W-:Y:S02]  /*02f0*/  UTMACCTL.PF [UR6] ;  /* 0x00000000060079b9 */ /* 0x0007e40008040000 */
[----:B------:R3:W-:Y:S02]  /*0300*/  UTMACCTL.PF [UR4] ;  /* 0x00000000040079b9 */ /* 0x0007e40008040000 */
[----:B---3--:R-:W-:Y:S01]  /*0310*/  NOP ;  /* 0x0000000000007918 */ /* 0x008fe20000000000 */
.L_x_5:
[----:B------:R-:W-:Y:S05]  /*0320*/  BSYNC.RECONVERGENT B0 ;  /* 0x0000000000007941 */ /* 0x000fea0003800200 */
.L_x_4:
[----:B------:R-:W-:Y:S04]  /*0330*/  BSSY.RECONVERGENT B0, `(.L_x_6) ;  /* 0x000000a000007945 */ /* 0x000fe80003800200 */
        /* <DEDUP_REMOVED lines=9> */
.L_x_7:
[----:B------:R-:W-:Y:S05]  /*03d0*/  BSYNC.RECONVERGENT B0 ;  /* 0x0000000000007941 */ /* 0x000fea0003800200 */
.L_x_6:
[----:B------:R-:W3:Y:S01]  /*03e0*/  LDCU.64 UR4, c[0x0][0x888] ;  /* 0x00011100ff0477ac */ /* 0x000ee20008000a00 */
[----:B------:R-:W-:Y:S02]  /*03f0*/  UISETP.EQ.U32.AND UP1, UPT, UR8, URZ, UPT ;  /* 0x000000ff0800728c */ /* 0x000fe4000bf22070 */
[----:B------:R-:W-:Y:S02]  /*0400*/  UPLOP3.LUT UP3, UPT, UPT, UPT, UPT, 0x80, 0x8 ;  /* 0x000000000008789c */ /* 0x000fe40003f6f070 */
[----:B---3--:R-:W-:-:S04]  /*0410*/  UISETP.NE.U32.AND UP0, UPT, UR4, URZ, UPT ;  /* 0x000000ff0400728c */ /* 0x008fc8000bf05070 */
[----:B------:R-:W-:-:S04]  /*0420*/  UISETP.NE.AND.EX UP0, UPT, UR5, URZ, UPT, UP0 ;  /* 0x000000ff0500728c */ /* 0x000fc8000bf05300 */
[----:B------:R-:W-:-:S04]  /*0430*/  UISETP.EQ.OR.EX UP2, UPT, UR9, URZ, !UP0, UP1 ;  /* 0x000000ff0900728c */ /* 0x000fc8000c742710 */
[----:B------:R-:W-:-:S06]  /*0440*/  UP2UR UR4, UPR, URZ, 0x4 ;  /* 0x00000004ff047883 */ /* 0x000fcc0008000000 */
[----:B------:R-:W-:Y:S01]  /*0450*/  MOV R86, UR4 ;  /* 0x0000000400567c02 */ /* 0x000fe20008000f00 */
[----:B------:R-:W-:Y:S06]  /*0460*/  BRA.U !UP2, `(.L_x_8) ;  /* 0x000000010a207547 */ /* 0x000fec000b800000 */
[----:B------:R-:W-:Y:S01]  /*0470*/  UISETP.NE.U32.AND UP1, UPT, UR8, URZ, UPT ;  /* 0x000000ff0800728c */ /* 0x000fe2000bf25070 */
[----:B-----5:R-:W-:Y:S01]  /*0480*/  FSETP.NEU.AND P0, PT, R41, RZ, PT ;  /* 0x000000ff2900720b */ /* 0x020fe20003f0d000 */
[----:B------:R-:W-:Y:S02]  /*0490*/  USEL UR4, URZ, 0xffffffff, UP0 ;  /* 0xffffffffff047887 */ /* 0x000fe40008000000 */
[----:B------:R-:W-:-:S10]  /*04a0*/  UISETP.NE.AND.EX UP1, UPT, UR9, URZ, UPT, UP1 ;  /* 0x000000ff0900728c */ /* 0x000fd4000bf25310 */
[----:B------:R-:W-:Y:S01]  /*04b0*/  VOTEU.ANY UP0, P0 ;  /* 0x0000000000ff7886 */ /* 0x000fe20000000100 */
[----:B------:R-:W-:-:S04]  /*04c0*/  @!UP1 USEL UR4, URZ, 0xffffffff, UP0 ;  /* 0xffffffffff049887 */ /* 0x000fc80008000000 */
[----:B------:R-:W-:-:S04]  /*04d0*/  ULOP3.LUT UR4, UR4, 0x1, URZ, 0xc0, !UPT ;  /* 0x0000000104047892 */ /* 0x000fc8000f8ec0ff */
[----:B------:R-:W-:-:S11]  /*04e0*/  UISETP.NE.U32.AND UP3, UPT, UR4, 0x1, UPT ;  /* 0x000000010400788c */ /* 0x000fd6000bf65070 */
.L_x_8:
[----:B-1----:R-:W1:Y:S01]  /*04f0*/  SHFL.IDX PT, R2, R85, RZ, 0x1f ;  /* 0x00001fff55027589 */ /* 0x002e6200000e0000 */
[----:B------:R-:W-:-:S04]  /*0500*/  UISETP.NE.AND UP0, UPT, UR17, 0x2, UPT ;  /* 0x000000021100788c */ /* 0x000fc8000bf05270 */
[----:B------:R-:W-:Y:S01]  /*0510*/  USEL UR38, URZ, 0x1, UP0 ;  /* 0x00000001ff267887 */ /* 0x000fe20008000000 */
[----:B-1----:R-:W-:-:S13]  /*0520*/  ISETP.NE.AND P0, PT, R2, RZ, PT ;  /* 0x000000ff0200720c */ /* 0x002fda0003f05270 */
[----:B------:R-:W-:Y:S05]  /*0530*/  @P0 BRA `(.L_x_9) ;  /* 0x0000000000cc0947 */ /* 0x000fea0003800000 */
[----:B------:R-:W-:Y:S01]  /*0540*/  ELECT P0, URZ, PT ;  /* 0x0000000000ff782f */ /* 0x000fe20003800000 */
[----:B------:R-:W-:-:S12]  /*0550*/  BSSY.RECONVERGENT B0, `(.L_x_9) ;  /* 0x0000031000007945 */ /* 0x000fd80003800200 */
[----:B------:R-:W-:Y:S05]  /*0560*/  @!P0 BRA `(.L_x_10) ;  /* 0x0000000000bc8947 */ /* 0x000fea0003800000 */
[----:B------:R-:W1:Y:S01]  /*0570*/  S2UR UR4, SR_CgaCtaId ;  /* 0x00000000000479c3 */ /* 0x000e620000008800 */
[----:B------:R-:W-:Y:S01]  /*0580*/  UMOV UR5, 0x400 ;  /* 0x0000040000057882 */ /* 0x000fe20000000000 */
[----:B------:R-:W-:Y:S01]  /*0590*/  UMOV UR8, 0x1 ;  /* 0x0000000100087882 */ /* 0x000fe20000000000 */
[----:B------:R-:W-:Y:S01]  /*05a0*/  UMOV UR6, 0x2 ;  /* 0x0000000200067882 */ /* 0x000fe20000000000 */
[----:B------:R-:W-:-:S04]  /*05b0*/  UIADD3 UR8, UPT, UPT, -UR8, 0x100000, URZ ;  /* 0x0010000008087890 */ /* 0x000fc8000fffe1ff */
[----:B------:R-:W-:Y:S02]  /*05c0*/  USHF.L.U32 UR9, UR8, 0xb, URZ ;  /* 0x0000000b08097899 */ /* 0x000fe400080006ff */
[----:B------:R-:W-:Y:S02]  /*05d0*/  USHF.L.U32 UR8, UR8, 0x1, URZ ;  /* 0x0000000108087899 */ /* 0x000fe400080006ff */
[----:B------:R-:W-:-:S04]  /*05e0*/  UIADD3 UR6, UPT, UPT, -UR6, 0x100000, URZ ;  /* 0x0010000006067890 */ /* 0x000fc8000fffe1ff */
[----:B------:R-:W-:Y:S02]  /*05f0*/  USHF.L.U32 UR7, UR6, 0xb, URZ ;  /* 0x0000000b06077899 */ /* 0x000fe400080006ff */
[----:B------:R-:W-:Y:S02]  /*0600*/  USHF.L.U32 UR6, UR6, 0x1, URZ ;  /* 0x0000000106067899 */ /* 0x000fe400080006ff */
[----:B-1----:R-:W-:Y:S01]  /*0610*/  ULEA UR4, UR4, UR5, 0x18 ;  /* 0x0000000504047291 */ /* 0x002fe2000f8ec0ff */
[----:B------:R-:W1:Y:S11]  /*0620*/  FENCE.VIEW.ASYNC.S ;  /* 0x00000000000073c6 */ /* 0x000e760000000000 */
[----:B-1----:R1:W3:Y:S01]  /*0630*/  SYNCS.EXCH.64 URZ, [UR4], UR8 ;  /* 0x0000000804ff75b2 */ /* 0x0022e20008000100 */
[----:B------:R1:W4:Y:S01]  /*0640*/  SYNCS.EXCH.64 URZ, [UR4+0x88], UR6 ;  /* 0x0000880604ff75b2 */ /* 0x0003220008000100 */
[----:B------:R1:W1:Y:S01]  /*0650*/  SYNCS.EXCH.64 URZ, [UR4+0x8], UR8 ;  /* 0x0000080804ff75b2 */ /* 0x0002620008000100 */
        /* <DEDUP_REMOVED lines=31> */
[----:B---34-:R-:W-:Y:S01]  /*0850*/  NOP ;  /* 0x0000000000007918 */ /* 0x018fe20000000000 */
.L_x_10:
[----:B-1----:R-:W-:Y:S05]  /*0860*/  BSYNC.RECONVERGENT B0 ;  /* 0x0000000000007941 */ /* 0x002fea0003800200 */
.L_x_9:
[----:B------:R-:W1:Y:S01]  /*0870*/  SHFL.IDX PT, R2, R85, RZ, 0x1f ;  /* 0x00001fff55027589 */ /* 0x000e6200000e0000 */
[----:B------:R-:W-:Y:S01]  /*0880*/  NOP ;  /* 0x0000000000007918 */ /* 0x000fe20000000000 */
[----:B-1----:R-:W-:-:S13]  /*0890*/  ISETP.NE.AND P0, PT, R2, 0x1, PT ;  /* 0x000000010200780c */ /* 0x002fda0003f05270 */
[----:B------:R-:W-:Y:S05]  /*08a0*/  @P0 BRA `(.L_x_11) ;  /* 0x0000000000480947 */ /* 0x000fea0003800000 */
        /* <DEDUP_REMOVED lines=9> */
[----:B------:R-:W-:Y:S01]  /*0940*/  USHF.L.U32 UR6, UR6, 0x1, URZ ;  /* 0x0000000106067899 */ /* 0x000fe200080006ff */
[----:B------:R-:W-:Y:S01]  /*0950*/  ELECT P0, URZ, PT ;  /* 0x0000000000ff782f */ /* 0x000fe20003800000 */
[----:B-1----:R-:W-:Y:S01]  /*0960*/  ULEA UR4, UR4, UR5, 0x18 ;  /* 0x0000000504047291 */ /* 0x002fe2000f8ec0ff */
[----:B------:R-:W1:Y:S11]  /*0970*/  FENCE.VIEW.ASYNC.S ;  /* 0x00000000000073c6 */ /* 0x000e760000000000 */
[----:B-1----:R1:W3:Y:S01]  /*0980*/  SYNCS.EXCH.64 URZ, [UR4+0x110], UR8 ;  /* 0x0001100804ff75b2 */ /* 0x0022e20008000100 */
[----:B------:R1:W4:Y:S01]  /*0990*/  SYNCS.EXCH.64 URZ, [UR4+0x120], UR6 ;  /* 0x0001200604ff75b2 */ /* 0x0003220008000100 */
[----:B------:R1:W1:Y:S01]  /*09a0*/  SYNCS.EXCH.64 URZ, [UR4+0x118], UR8 ;  /* 0x0001180804ff75b2 */ /* 0x0002620008000100 */
[----:B------:R1:W1:Y:S01]  /*09b0*/  SYNCS.EXCH.64 URZ, [UR4+0x128], UR6 ;  /* 0x0001280604ff75b2 */ /* 0x0002620008000100 */
[----:B------:R-:W-:Y:S01]  /*09c0*/  NOP ;  /* 0x0000000000007918 */ /* 0x000fe20000000000 */
.L_x_11:
[----:B------:R-:W2:Y:S01]  /*09d0*/  SHFL.IDX PT, R2, R85, RZ, 0x1f ;  /* 0x00001fff55027589 */ /* 0x000ea200000e0000 */
[----:B------:R-:W-:Y:S01]  /*09e0*/  NOP ;  /* 0x0000000000007918 */ /* 0x000fe20000000000 */
[----:B--2---:R-:W-:-:S13]  /*09f0*/  ISETP.NE.AND P0, PT, R2, 0x3, PT ;  /* 0x000000030200780c */ /* 0x004fda0003f05270 */
[----:B------:R-:W-:Y:S05]  /*0a00*/  @P0 BRA `(.L_x_12) ;  /* 0x0000000000300947 */ /* 0x000fea0003800000 */
[----:B-1----:R-:W1:Y:S01]  /*0a10*/  S2UR UR6, SR_CgaCtaId ;  /* 0x00000000000679c3 */ /* 0x002e620000008800 */
[----:B------:R-:W-:Y:S01]  /*0a20*/  UMOV UR4, 0x400 ;  /* 0x0000040000047882 */ /* 0x000fe20000000000 */
[----:B------:R-:W-:Y:S01]  /*0a30*/  UMOV UR5, 0x20 ;  /* 0x0000002000057882 */ /* 0x000fe20000000000 */
[----:B------:R-:W-:Y:S01]  /*0a40*/  ELECT P0, URZ, PT ;  /* 0x0000000000ff782f */ /* 0x000fe20003800000 */
[----:B-1----:R-:W-:Y:S02]  /*0a50*/  ULEA UR6, UR6, UR4, 0x18 ;  /* 0x0000000406067291 */ /* 0x002fe4000f8ec0ff */
[----:B------:R-:W-:-:S04]  /*0a60*/  UIADD3 UR4, UPT, UPT, -UR5, 0x100000, URZ ;  /* 0x0010000005047890 */ /* 0x000fc8000fffe1ff */
[----:B------:R-:W-:Y:S02]  /*0a70*/  USHF.L.U32 UR5, UR4, 0xb, URZ ;  /* 0x0000000b04057899 */ /* 0x000fe400080006ff */
[----:B------:R-:W-:Y:S01]  /*0a80*/  USHF.L.U32 UR4, UR4, 0x1, URZ ;  /* 0x0000000104047899 */ /* 0x000fe200080006ff */
[----:B------:R-:W1:Y:S11]  /*0a90*/  FENCE.VIEW.ASYNC.S ;  /* 0x00000000000073c6 */ /* 0x000e760000000000 */
[----:B-1----:R2:W1:Y:S01]  /*0aa0*/  SYNCS.EXCH.64 URZ, [UR6+0x130], UR4 ;  /* 0x0001300406ff75b2 */ /* 0x0024620008000100 */
[----:B------:R2:W1:Y:S02]  /*0ab0*/  SYNCS.EXCH.64 URZ, [UR6+0x138], UR4 ;  /* 0x0001380406ff75b2 */ /* 0x0004640008000100 */
[----:B--2---:R-:W-:Y:S01]  /*0ac0*/  NOP ;  /* 0x0000000000007918 */ /* 0x004fe20000000000 */
.L_x_12:
[----:B------:R-:W2:Y:S01]  /*0ad0*/  SHFL.IDX PT, R2, R85, RZ, 0x1f ;  /* 0x00001fff55027589 */ /* 0x000ea200000e0000 */
[----:B------:R-:W-:Y:S01]  /*0ae0*/  NOP ;  /* 0x0000000000007918 */ /* 0x000fe20000000000 */
[----:B--2---:R-:W-:-:S13]  /*0af0*/  ISETP.NE.AND P0, PT, R2, 0x4, PT ;  /* 0x000000040200780c */ /* 0x004fda0003f05270 */
[----:B------:R-:W-:Y:S05]  /*0b00*/  @P0 BRA `(.L_x_13) ;  /* 0x00000000004c0947 */ /* 0x000fea0003800000 */
[----:B-1----:R-:W1:Y:S01]  /*0b10*/  S2UR UR6, SR_CgaCtaId ;  /* 0x00000000000679c3 */ /* 0x002e620000008800 */
[----:B------:R-:W-:Y:S01]  /*0b20*/  UMOV UR4, 0x1e0 ;  /* 0x000001e000047882 */ /* 0x000fe20000000000 */
[----:B------:R-:W-:Y:S01]  /*0b30*/  UMOV UR5, 0x400 ;  /* 0x0000040000057882 */ /* 0x000fe20000000000 */
[----:B------:R-:W-:Y:S01]  /*0b40*/  USEL UR4, UR4, 0x1a0, UP3 ;  /* 0x000001a004047887 */ /* 0x000fe20009800000 */
[----:B------:R-:W-:Y:S01]  /*0b50*/  UMOV UR8, 0x1 ;  /* 0x0000000100087882 */ /* 0x000fe20000000000 */
[----:B------:R-:W-:Y:S01]  /*0b60*/  ELECT P0, URZ, PT ;  /* 0x0000000000ff782f */ /* 0x000fe20003800000 */
[----:B------:R-:W-:-:S04]  /*0b70*/  UIADD3 UR8, UPT, UPT, -UR8, 0x100000, URZ ;  /* 0x0010000008087890 */ /* 0x000fc8000fffe1ff */
[----:B------:R-:W-:Y:S02]  /*0b80*/  USHF.L.U32 UR9, UR8, 0xb, URZ ;  /* 0x0000000b08097899 */ /* 0x000fe400080006ff */
[----:B------:R-:W-:Y:S02]  /*0b90*/  USHF.L.U32 UR8, UR8, 0x1, URZ ;  /* 0x0000000108087899 */ /* 0x000fe400080006ff */
[----:B-1----:R-:W-:Y:S02]  /*0ba0*/  ULEA UR6, UR6, UR5, 0x18 ;  /* 0x0000000506067291 */ /* 0x002fe4000f8ec0ff */
[----:B------:R-:W-:-:S04]  /*0bb0*/  UIADD3 UR4, UPT, UPT, -UR4, 0x100000, URZ ;  /* 0x0010000004047890 */ /* 0x000fc8000fffe1ff */
[----:B------:R-:W-:Y:S02]  /*0bc0*/  USHF.L.U32 UR5, UR4, 0xb, URZ ;  /* 0x0000000b04057899 */ /* 0x000fe400080006ff */
[----:B------:R-:W-:Y:S01]  /*0bd0*/  USHF.L.U32 UR4, UR4, 0x1, URZ ;  /* 0x0000000104047899 */ /* 0x000fe200080006ff */
[----:B------:R-:W1:Y:S03]  /*0be0*/  FENCE.VIEW.ASYNC.S ;  /* 0x00000000000073c6 */ /* 0x000e660000000000 */
[----:B-1----:R2:W1:Y:S08]  /*0bf0*/  SYNCS.EXCH.64 URZ, [UR6+0x140], UR8 ;  /* 0x0001400806ff75b2 */ /* 0x0024700008000100 */
[----:B------:R2:W1:Y:S01]  /*0c00*/  SYNCS.EXCH.64 URZ, [UR6+0x150], UR4 ;  /* 0x0001500406ff75b2 */ /* 0x0004620008000100 */
[----:B------:R2:W1:Y:S01]  /*0c10*/  SYNCS.EXCH.64 URZ, [UR6+0x148], UR8 ;  /* 0x0001480806ff75b2 */ /* 0x0004620008000100 */
[----:B------:R2:W1:Y:S02]  /*0c20*/  SYNCS.EXCH.64 URZ, [UR6+0x158], UR4 ;  /* 0x0001580406ff75b2 */ /* 0x0004640008000100 */
[----:B--2---:R-:W-:Y:S01]  /*0c30*/  NOP ;  /* 0x0000000000007918 */ /* 0x004fe20000000000 */
.L_x_13:
[----:B------:R-:W2:Y:S01]  /*0c40*/  SHFL.IDX PT, R2, R85, RZ, 0x1f ;  /* 0x00001fff55027589 */ /* 0x000ea200000e0000 */
[----:B------:R-:W-:Y:S01]  /*0c50*/  NOP ;  /* 0x0000000000007918 */ /* 0x000fe20000000000 */
[----:B--2---:R-:W-:-:S13]  /*0c60*/  ISETP.NE.AND P0, PT, R2, 0x5, PT ;  /* 0x000000050200780c */ /* 0x004fda0003f05270 */
[----:B------:R-:W-:Y:S05]  /*0c70*/  @P0 BRA `(.L_x_14) ;  /* 0x0000000000580947 */ /* 0x000fea0003800000 */
[----:B-1----:R-:W1:Y:S01]  /*0c80*/  S2UR UR4, SR_CgaCtaId ;  /* 0x00000000000479c3 */ /* 0x002e620000008800 */
        /* <DEDUP_REMOVED lines=12> */
[----:B-1----:R2:W1:Y:S01]  /*0d50*/  SYNCS.EXCH.64 URZ, [UR4+0x160], UR8 ;  /* 0x0001600804ff75b2 */ /* 0x0024620008000100 */
[----:B------:R2:W1:Y:S01]  /*0d60*/  SYNCS.EXCH.64 URZ, [UR4+0x180], UR6 ;  /* 0x0001800604ff75b2 */ /* 0x0004620008000100 */
[----:B------:R2:W1:Y:S01]  /*0d70*/  SYNCS.EXCH.64 URZ, [UR4+0x168], UR8 ;  /* 0x0001680804ff75b2 */ /* 0x0004620008000100 */
[----:B------:R2:W1:Y:S01]  /*0d80*/  SYNCS.EXCH.64 URZ, [UR4+0x188], UR6 ;  /* 0x0001880604ff75b2 */ /* 0x0004620008000100 */
[----:B------:R2:W1:Y:S01]  /*0d90*/  SYNCS.EXCH.64 URZ, [UR4+0x170], UR8 ;  /* 0x0001700804ff75b2 */ /* 0x0004620008000100 */
[----:B------:R2:W1:Y:S01]  /*0da0*/  SYNCS.EXCH.64 URZ, [UR4+0x190], UR6 ;  /* 0x0001900604ff75b2 */ /* 0x0004620008000100 */
[----:B------:R2:W1:Y:S01]  /*0db0*/  SYNCS.EXCH.64 URZ, [UR4+0x178], UR8 ;  /* 0x0001780804ff75b2 */ /* 0x0004620008000100 */
[----:B------:R2:W1:Y:S02]  /*0dc0*/  SYNCS.EXCH.64 URZ, [UR4+0x198], UR6 ;  /* 0x0001980604ff75b2 */ /* 0x0004640008000100 */
[----:B--2---:R-:W-:Y:S01]  /*0dd0*/  NOP ;  /* 0x0000000000007918 */ /* 0x004fe20000000000 */
.L_x_14:
[----:B------:R-:W2:Y:S01]  /*0de0*/  SHFL.IDX PT, R2, R85, RZ, 0x1f ;  /* 0x00001fff55027589 */ /* 0x000ea200000e0000 */
[----:B------:R-:W-:Y:S01]  /*0df0*/  NOP ;  /* 0x0000000000007918 */ /* 0x000fe20000000000 */
[----:B--2---:R-:W-:-:S13]  /*0e00*/  ISETP.NE.AND P0, PT, R2, 0x3, PT ;  /* 0x000000030200780c */ /* 0x004fda0003f05270 */
[----:B------:R-:W-:Y:S05]  /*0e10*/  @P0 BRA `(.L_x_15) ;  /* 0x0000000000380947 */ /* 0x000fea0003800000 */
[----:B------:R-:W2:Y:S01]  /*0e20*/  S2UR UR5, SR_CgaCtaId ;  /* 0x00000000000579c3 */ /* 0x000ea20000008800 */
[----:B-1----:R-:W-:Y:S01]  /*0e30*/  UMOV UR4, 0x400 ;  /* 0x0000040000047882 */ /* 0x002fe20000000000 */
[----:B------:R-:W-:Y:S01]  /*0e40*/  UMOV UR6, 0x20 ;  /* 0x0000002000067882 */ /* 0x000fe20000000000 */
[----:B------:R-:W-:Y:S01]  /*0e50*/  ELECT P0, URZ, PT ;  /* 0x0000000000ff782f */ /* 0x000fe20003800000 */
[----:B------:R-:W-:-:S04]  /*0e60*/  UIADD3 UR6, UPT, UPT, -UR6, 0x100000, URZ ;  /* 0x0010000006067890 */ /* 0x000fc8000fffe1ff */
[----:B------:R-:W-:Y:S02]  /*0e70*/  USHF.L.U32 UR7, UR6, 0xb, URZ ;  /* 0x0000000b06077899 */ /* 0x000fe400080006ff */
[----:B------:R-:W-:Y:S02]  /*0e80*/  USHF.L.U32 UR6, UR6, 0x1, URZ ;  /* 0x0000000106067899 */ /* 0x000fe400080006ff */
[----:B--2---:R-:W-:Y:S01]  /*0e90*/  ULEA UR4, UR5, UR4, 0x18 ;  /* 0x0000000405047291 */ /* 0x004fe2000f8ec0ff */
[----:B------:R-:W1:Y:S11]  /*0ea0*/  FENCE.VIEW.ASYNC.S ;  /* 0x00000000000073c6 */ /* 0x000e760000000000 */
[----:B-1----:R2:W1:Y:S01]  /*0eb0*/  SYNCS.EXCH.64 URZ, [UR4+0x1a0], UR6 ;  /* 0x0001a00604ff75b2 */ /* 0x0024620008000100 */
[----:B------:R2:W1:Y:S01]  /*0ec0*/  SYNCS.EXCH.64 URZ, [UR4+0x1b0], UR6 ;  /* 0x0001b00604ff75b2 */ /* 0x0004620008000100 */
[----:B------:R2:W1:Y:S01]  /*0ed0*/  SYNCS.EXCH.64 URZ, [UR4+0x1a8], UR6 ;  /* 0x0001a80604ff75b2 */ /* 0x0004620008000100 */
[----:B------:R2:W1:Y:S02]  /*0ee0*/  SYNCS.EXCH.64 URZ, [UR4+0x1b8], UR6 ;  /* 0x0001b80604ff75b2 */ /* 0x0004640008000100 */
[----:B--2---:R-:W-:Y:S01]  /*0ef0*/  NOP ;  /* 0x0000000000007918 */ /* 0x004fe20000000000 */
.L_x_15:
[----:B-1----:R-:W1:Y:S01]  /*0f00*/  LDCU UR4, c[0x0][0x36c] ;  /* 0x00006d80ff0477ac */ /* 0x002e620008000800 */
[----:B------:R-:W-:Y:S01]  /*0f10*/  ISETP.NE.OR P3, PT, R0, 0x2, !P3 ;  /* 0x000000020000780c */ /* 0x000fe20005f65670 */
[----:B------:R-:W-:Y:S01]  /*0f20*/  NOP ;  /* 0x0000000000007918 */ /* 0x000fe20000000000 */
[----:B------:R-:W-:Y:S01]  /*0f30*/  LOP3.LUT R0, R93, 0x1f, RZ, 0xc0, !PT ;  /* 0x0000001f5d007812 */ /* 0x000fe200078ec0ff */
[----:B------:R-:W-:Y:S02]  /*0f40*/  UISETP.NE.AND UP4, UPT, UR17, URZ, UPT ;  /* 0x000000ff1100728c */ /* 0x000fe4000bf85270 */
[----:B-1----:R-:W-:-:S09]  /*0f50*/  UISETP.EQ.U32.AND UP5, UPT, UR4, 0x1, UPT ;  /* 0x000000010400788c */ /* 0x002fd2000bfa2070 */
[----:B------:R-:W-:Y:S05]  /*0f60*/  BRA.U !UP5, `(.L_x_16) ;  /* 0x000000010d087547 */ /* 0x000fea000b800000 */
[----:B---34-:R-:W-:Y:S01]  /*0f70*/  UCGABAR_ARV ;  /* 0x00000000000079c7 */ /* 0x018fe20008000000 */
[----:B------:R-:W-:Y:S05]  /*0f80*/  BRA `(.L_x_17) ;  /* 0x0000000000047947 */ /* 0x000fea0003800000 */
.L_x_16:
[----:B---34-:R-:W-:Y:S01]  /*0f90*/  NOP ;  /* 0x0000000000007918 */ /* 0x018fe20000000000 */
.L_x_17:
[----:B------:R-:W1:Y:S01]  /*0fa0*/  S2UR UR7, SR_CTAID.X ;  /* 0x00000000000779c3 */ /* 0x000e620000002500 */
[----:B------:R-:W-:-:S05]  /*0fb0*/  CS2R.32 R3, SR_CgaSize ;  /* 0x0000000000037805 */ /* 0x000fca0000008a00 */
[----:B------:R-:W-:-:S05]  /*0fc0*/  IMAD R3, R3, -0xa0, RZ ;  /* 0xffffff6003037824 */ /* 0x000fca00078e02ff */
[----:B------:R-:W-:-:S14]  /*0fd0*/  R2UR UR5, R3 ;  /* 0x00000000030572ca */ /* 0x000fdc00000e0000 */
[----:B------:R-:W2:Y:S01]  /*0fe0*/  LDCU UR5, c[0x0][UR5+0x2b0] ;  /* 0x00005600050577ac */ /* 0x000ea20008000800 */
[----:B------:R-:W-:-:S05]  /*0ff0*/  CS2R.32 R3, SR_CgaSize ;  /* 0x0000000000037805 */ /* 0x000fca0000008a00 */
[----:B------:R-:W-:-:S05]  /*1000*/  IMAD R3, R3, -0xa0, RZ ;  /* 0xffffff6003037824 */ /* 0x000fca00078e02ff */
[----:B------:R-:W-:-:S14]  /*1010*/  R2UR UR4, R3 ;  /* 0x00000000030472ca */ /* 0x000fdc00000e0000 */
[----:B------:R-:W3:Y:S01]  /*1020*/  LDCU UR4, c[0x0][UR4+0x2b4] ;  /* 0x00005680040477ac */ /* 0x000ee20008000800 */
[----:B------:R-:W4:Y:S01]  /*1030*/  S2UR UR8, SR_CTAID.Y ;  /* 0x00000000000879c3 */ /* 0x000f220000002600 */
[----:B------:R-:W3:Y:S01]  /*1040*/  LDCU UR21, c[0x0][0xb24] ;  /* 0x00016480ff1577ac */ /* 0x000ee20008000800 */
[----:B------:R-:W-:-:S05]  /*1050*/  CS2R.32 R3, SR_CgaSize ;  /* 0x0000000000037805 */ /* 0x000fca0000008a00 */
[----:B------:R-:W-:-:S05]  /*1060*/  IMAD R3, R3, -0xa0, RZ ;  /* 0xffffff6003037824 */ /* 0x000fca00078e02ff */
[----:B------:R-:W-:-:S14]  /*1070*/  R2UR UR62, R3 ;  /* 0x00000000033e72ca */ /* 0x000fdc00000e0000 */
[----:B------:R-:W4:Y:S01]  /*1080*/  LDCU UR62, c[0x0][UR62+0x2a0] ;  /* 0x000054003e3e77ac */ /* 0x000f220008000800 */
[----:B------:R-:W4:Y:S01]  /*1090*/  S2UR UR9, SR_CgaCtaId ;  /* 0x00000000000979c3 */ /* 0x000f220000008800 */
[----:B------:R-:W-:-:S05]  /*10a0*/  CS2R.32 R3, SR_CgaSize ;  /* 0x0000000000037805 */ /* 0x000fca0000008a00 */
[----:B------:R-:W-:-:S05]  /*10b0*/  IMAD R3, R3, -0xa0, RZ ;  /* 0xffffff6003037824 */ /* 0x000fca00078e02ff */
[----:B------:R-:W-:-:S14]  /*10c0*/  R2UR UR59, R3 ;  /* 0x00000000033b72ca */ /* 0x000fdc00000e0000 */
[----:B------:R-:W4:Y:S01]  /*10d0*/  LDCU UR59, c[0x0][UR59+0x2a4] ;  /* 0x000054803b3b77ac */ /* 0x000f220008000800 */
[----:B------:R-:W4:Y:S01]  /*10e0*/  LDCU UR42, c[0x0][0xb24] ;  /* 0x00016480ff2a77ac */ /* 0x000f220008000800 */
[----:B-1----:R-:W-:Y:S01]  /*10f0*/  I2FP.F32.U32 R3, UR7 ;  /* 0x0000000700037c45 */ /* 0x002fe20008201000 */
[----:B------:R-:W1:Y:S01]  /*1100*/  S2UR UR36, SR_CTAID.Z ;  /* 0x00000000002479c3 */ /* 0x000e620000002700 */
[----:B------:R-:W1:Y:S03]  /*1110*/  LDCU UR27, c[0x0][0xb30] ;  /* 0x00016600ff1b77ac */ /* 0x000e660008000800 */
[----:B--2---:R-:W-:Y:S01]  /*1120*/  FMUL R3, R3, UR5 ;  /* 0x0000000503037c20 */ /* 0x004fe20008400000 */
[----:B---3--:R-:W-:Y:S01]  /*1130*/  UISETP.GE.AND UP2, UPT, UR21, 0x1, UPT ;  /* 0x000000011500788c */ /* 0x008fe2000bf46270 */
[----:B----4-:R-:W-:Y:S01]  /*1140*/  I2FP.F32.U32 R2, UR8 ;  /* 0x0000000800027c45 */ /* 0x010fe20008201000 */
[----:B------:R-:W-:Y:S01]  /*1150*/  UMOV UR16, UR7 ;  /* 0x0000000700107c82 */ /* 0x000fe20008000000 */
[----:B------:R-:W-:-:S02]  /*1160*/  UMOV UR20, UR8 ;  /* 0x0000000800147c82 */ /* 0x000fc40008000000 */
[----:B------:R-:W2:Y:S01]  /*1170*/  F2I.U32.TRUNC.NTZ R3, R3 ;  /* 0x0000000300037305 */ /* 0x000ea2000020f000 */
[----:B------:R-:W-:Y:S01]  /*1180*/  FMUL R2, R2, UR4 ;  /* 0x0000000402027c20 */ /* 0x000fe20008400000 */
[----:B------:R-:W-:-:S06]  /*1190*/  USHF.L.U32 UR28, UR9, 0xb, URZ ;  /* 0x0000000b091c7899 */ /* 0x000fcc00080006ff */
[----:B------:R-:W3:Y:S01]  /*11a0*/  F2I.U32.TRUNC.NTZ R2, R2 ;  /* 0x0000000200027305 */ /* 0x000ee2000020f000 */
[----:B--2---:R-:W-:Y:S02]  /*11b0*/  R2UR UR4, R3 ;  /* 0x00000000030472ca */ /* 0x004fe400000e0000 */
[----:B---3--:R-:W-:Y:S02]  /*11c0*/  R2UR UR6, R2 ;  /* 0x00000000020672ca */ /* 0x008fe400000e0000 */
[----:B------:R-:W-:-:S09]  /*11d0*/  PRMT R2, RZ, 0x7610, R2 ;  /* 0x00007610ff027816 */ /* 0x000fd20000000002 */
[----:B------:R-:W-:-:S04]  /*11e0*/  UIADD3 UR5, UPT, UPT, -UR4, URZ, URZ ;  /* 0x000000ff04057290 */ /* 0x000fc8000fffe1ff */
[----:B------:R-:W-:Y:S02]  /*11f0*/  UIMAD UR62, UR62, UR5, UR7 ;  /* 0x000000053e3e72a4 */ /* 0x000fe4000f8e0207 */
[----:B------:R-:W-:-:S04]  /*1200*/  UIADD3 UR4, UPT, UPT, -UR6, URZ, URZ ;  /* 0x000000ff06047290 */ /* 0x000fc8000fffe1ff */
[----:B------:R-:W-:Y:S01]  /*1210*/  UIMAD UR59, UR59, UR4, UR8 ;  /* 0x000000043b3b72a4 */ /* 0x000fe2000f8e0208 */
[----:B-1----:R-:W-:Y:S11]  /*1220*/  BRA.U UP4, `(.L_x_18) ;  /* 0x0000000104247547 */ /* 0x002ff6000b800000 */
[----:B------:R-:W-:Y:S02]  /*1230*/  UISETP.NE.AND UP0, UPT, UR59, URZ, UPT ;  /* 0x000000ff3b00728c */ /* 0x000fe4000bf05270 */
[----:B------:R-:W-:Y:S02]  /*1240*/  UISETP.NE.AND UP1, UPT, UR59, 0x1, UPT ;  /* 0x000000013b00788c */ /* 0x000fe4000bf25270 */
[----:B------:R-:W-:Y:S02]  /*1250*/  UISETP.EQ.OR UP0, UPT, UR62, URZ, !UP0 ;  /* 0x000000ff3e00728c */ /* 0x000fe4000c702670 */
[----:B------:R-:W-:Y:S02]  /*1260*/  USEL UR4, URZ, 0x2, UP1 ;  /* 0x00000002ff047887 */ /* 0x000fe40008800000 */
[----:B------:R-:W-:Y:S02]  /*1270*/  USEL UR5, URZ, 0x1, !UP0 ;  /* 0x00000001ff057887 */ /* 0x000fe4000c000000 */
[----:B------:R-:W-:-:S04]  /*1280*/  UISETP.NE.AND UP0, UPT, UR62, URZ, UPT ;  /* 0x000000ff3e00728c */ /* 0x000fc8000bf05270 */
[----:B------:R-:W-:-:S04]  /*1290*/  USEL UR4, UR4, 0x2, UP0 ;  /* 0x0000000204047887 */ /* 0x000fc80008000000 */
[----:B------:R-:W-:-:S06]  /*12a0*/  UIADD3 UR4, UPT, UPT, UR5, UR4, URZ ;  /* 0x0000000405047290 */ /* 0x000fcc000fffe0ff */
[----:B------:R-:W-:Y:S02]  /*12b0*/  MOV R2, UR4 ;  /* 0x0000000400027c02 */ /* 0x000fe40008000f00 */
.L_x_18:
[----:B------:R-:W-:Y:S05]  /*12c0*/  BRA.U !UP2, `(.L_x_19) ;  /* 0x000000010ad47547 */ /* 0x000fea000b800000 */
[----:B------:R-:W1:Y:S01]  /*12d0*/  LDCU.128 UR12, c[0x0][0xb10] ;  /* 0x00016200ff0c77ac */ /* 0x000e620008000c00 */
[----:B------:R-:W2:Y:S01]  /*12e0*/  LDCU UR6, c[0x0][0x370] ;  /* 0x00006e00ff0677ac */ /* 0x000ea20008000800 */
[----:B------:R-:W3:Y:S01]  /*12f0*/  LDCU UR5, c[0x0][0x374] ;  /* 0x00006e80ff0577ac */ /* 0x000ee20008000800 */
[----:B------:R-:W4:Y:S01]  /*1300*/  LDCU UR26, c[0x0][0xb0c] ;  /* 0x00016180ff1a77ac */ /* 0x000f220008000800 */
[----:B------:R-:W4:Y:S01]  /*1310*/  LDCU UR4, c[0x0][0xb20] ;  /* 0x00016400ff0477ac */ /* 0x000f220008000800 */
[----:B------:R-:W4:Y:S01]  /*1320*/  LDCU.64 UR8, c[0x0][0xb28] ;  /* 0x00016500ff0877ac */ /* 0x000f220008000a00 */
[----:B-1----:R-:W-:Y:S02]  /*1330*/  UISETP.NE.AND UP0, UPT, UR14, 0x1, UPT ;  /* 0x000000010e00788c */ /* 0x002fe4000bf05270 */
[----:B---3--:R-:W-:Y:S02]  /*1340*/  UIMAD.WIDE.U32 UR10, UR5, UR15, URZ ;  /* 0x0000000f050a72a5 */ /* 0x008fe4000f8e00ff */
[----:B--2---:R-:W-:-:S02]  /*1350*/  UIMAD.WIDE.U32 UR22, UR6, UR12, URZ ;  /* 0x0000000c061672a5 */ /* 0x004fc4000f8e00ff */
[----:B----4-:R-:W-:Y:S02]  /*1360*/  UISETP.NE.AND UP1, UPT, UR26, 0x1, UPT ;  /* 0x000000011a00788c */ /* 0x010fe4000bf25270 */
[----:B------:R-:W-:Y:S01]  /*1370*/  UISETP.NE.AND UP2, UPT, UR21, 0x1, UPT ;  /* 0x000000011500788c */ /* 0x000fe2000bf45270 */
[----:B------:R-:W-:Y:S02]  /*1380*/  UMOV UR10, UR11 ;  /* 0x0000000b000a7c82 */ /* 0x000fe40008000000 */
[----:B------:R-:W-:Y:S01]  /*1390*/  UMOV UR22, UR23 ;  /* 0x0000001700167c82 */ /* 0x000fe20008000000 */
[----:B------:R-:W-:Y:S02]  /*13a0*/  @UP0 USHF.R.U32.HI UR5, URZ, UR4, UR10 ;  /* 0x00000004ff050299 */ /* 0x000fe4000801160a */
[----:B------:R-:W-:Y:S02]  /*13b0*/  UIMAD.WIDE.U32 UR24, UR20, UR15, URZ ;  /* 0x0000000f141872a5 */ /* 0x000fe4000f8e00ff */
[----:B------:R-:W-:-:S02]  /*13c0*/  UIMAD.WIDE.U32 UR10, UR5, UR8, URZ ;  /* 0x00000008050a72a5 */ /* 0x000fc4000f8e00ff */
[----:B------:R-:W-:Y:S02]  /*13d0*/  @UP1 USHF.R.U32.HI UR6, URZ, UR13, UR22 ;  /* 0x0000000dff061299 */ /* 0x000fe40008011616 */
[----:B------:R-:W-:Y:S02]  /*13e0*/  UIMAD.WIDE.U32 UR18, UR16, UR12, URZ ;  /* 0x0000000c101272a5 */ /* 0x000fe4000f8e00ff */
[----:B------:R-:W-:Y:S01]  /*13f0*/  UIMAD.WIDE.U32 UR22, UR6, UR8, URZ ;  /* 0x00000008061672a5 */ /* 0x000fe2000f8e00ff */
[----:B------:R-:W-:Y:S01]  /*1400*/  UMOV UR24, UR25 ;  /* 0x0000001900187c82 */ /* 0x000fe20008000000 */
[----:B------:R-:W-:Y:S01]  /*1410*/  UMOV UR10, UR11 ;  /* 0x0000000b000a7c82 */ /* 0x000fe20008000000 */
[----:B------:R-:W-:Y:S02]  /*1420*/  USHF.R.U32.HI UR24, URZ, UR4, UR24 ;  /* 0x00000004ff187299 */ /* 0x000fe40008011618 */
[----:B------:R-:W-:Y:S02]  /*1430*/  @UP2 USHF.R.U32.HI UR5, URZ, UR9, UR10 ;  /* 0x00000009ff052299 */ /* 0x000fe4000801160a */
[----:B------:R-:W-:Y:S01]  /*1440*/  UMOV UR7, UR23 ;  /* 0x0000001700077c82 */ /* 0x000fe20008000000 */
[----:B------:R-:W-:Y:S01]  /*1450*/  UMOV UR18, UR19 ;  /* 0x0000001300127c82 */ /* 0x000fe20008000000 */
[----:B------:R-:W-:-:S02]  /*1460*/  @UP2 USHF.R.U32.HI UR6, URZ, UR9, UR7 ;  /* 0x00000009ff062299 */ /* 0x000fc40008011607 */
[----:B------:R-:W-:Y:S02]  /*1470*/  USHF.R.U32.HI UR13, URZ, UR13, UR18 ;  /* 0x0000000dff0d7299 */ /* 0x000fe40008011612 */
[----:B------:R-:W-:Y:S02]  /*1480*/  USEL UR4, UR20, UR24, !UP0 ;  /* 0x0000001814047287 */ /* 0x000fe4000c000000 */
[----:B------:R-:W-:Y:S02]  /*1490*/  UIMAD UR7, UR5, UR21, URZ ;  /* 0x00000015050772a4 */ /* 0x000fe4000f8e02ff */
[----:B------:R-:W-:Y:S02]  /*14a0*/  USEL UR5, UR16, UR13, !UP1 ;  /* 0x0000000d10057287 */ /* 0x000fe4000c800000 */
[----:B------:R-:W-:Y:S02]  /*14b0*/  UIMAD UR12, UR6, UR21, URZ ;  /* 0x00000015060c72a4 */ /* 0x000fe4000f8e02ff */
[----:B------:R-:W-:-:S02]  /*14c0*/  UISETP.GE.AND UP0, UPT, UR4, UR7, UPT ;  /* 0x000000070400728c */ /* 0x000fc4000bf06270 */
[----:B------:R-:W-:Y:S02]  /*14d0*/  UIMAD.WIDE.U32 UR10, UR4, UR8, URZ ;  /* 0x00000008040a72a5 */ /* 0x000fe4000f8e00ff */
[----:B------:R-:W-:Y:S02]  /*14e0*/  UISETP.GE.OR UP0, UPT, UR5, UR12, UP0 ;  /* 0x0000000c0500728c */ /* 0x000fe40008706670 */
[----:B------:R-:W-:Y:S02]  /*14f0*/  UIMAD.WIDE.U32 UR12, UR5, UR8, URZ ;  /* 0x00000008050c72a5 */ /* 0x000fe4000f8e00ff */
[----:B------:R-:W-:Y:S01]  /*1500*/  UIADD3 UR10, UPT, UPT, -UR4, URZ, URZ ;  /* 0x000000ff040a7290 */ /* 0x000fe2000fffe1ff */
[----:B------:R-:W-:Y:S01]  /*1510*/  UMOV UR8, UR11 ;  /* 0x0000000b00087c82 */ /* 0x000fe20008000000 */
[----:B------:R-:W-:Y:S02]  /*1520*/  UIADD3 UR11, UPT, UPT, -UR5, URZ, URZ ;  /* 0x000000ff050b7290 */ /* 0x000fe4000fffe1ff */
[----:B------:R-:W-:-:S03]  /*1530*/  USHF.R.U32.HI UR8, URZ, UR9, UR8 ;  /* 0x00000009ff087299 */ /* 0x000fc60008011608 */
[----:B------:R-:W-:Y:S01]  /*1540*/  @!UP0 UMOV UR7, UR13 ;  /* 0x0000000d00078c82 */ /* 0x000fe20008000000 */
[----:B------:R-:W-:Y:S02]  /*1550*/  UIMAD UR20, UR14, UR10, UR20 ;  /* 0x0000000a0e1472a4 */ /* 0x000fe4000f8e0214 */
[----:B------:R-:W-:Y:S02]  /*1560*/  USEL UR8, UR4, UR8, !UP2 ;  /* 0x0000000804087287 */ /* 0x000fe4000d000000 */
[----:B------:R-:W-:Y:S02]  /*1570*/  @!UP0 USHF.R.U32.HI UR7, URZ, UR9, UR7 ;  /* 0x00000009ff078299 */ /* 0x000fe40008011607 */
[----:B------:R-:W-:Y:S02]  /*1580*/  UIADD3 UR9, UPT, UPT, -UR8, URZ, URZ ;  /* 0x000000ff08097290 */ /* 0x000fe4000fffe1ff */
[----:B------:R-:W-:Y:S02]  /*1590*/  @!UP0 USEL UR7, UR5, UR7, !UP2 ;  /* 0x0000000705078287 */ /* 0x000fe4000d000000 */
[----:B------:R-:W-:-:S02]  /*15a0*/  UIMAD UR9, UR21, UR9, UR4 ;  /* 0x00000009150972a4 */ /* 0x000fc4000f8e0204 */
[----:B------:R-:W-:Y:S02]  /*15b0*/  @!UP0 UIADD3 UR8, UPT, UPT, UR8, -UR7, URZ ;  /* 0x8000000708088290 */ /* 0x000fe4000fffe0ff */
[----:B------:R-:W-:Y:S02]  /*15c0*/  @!UP0 UIMAD UR6, UR9, UR6, UR7 ;  /* 0x00000006090682a4 */ /* 0x000fe4000f8e0207 */
[----:B------:R-:W-:Y:S02]  /*15d0*/  @!UP0 UIMAD UR4, UR8, UR21, UR5 ;  /* 0x00000015080482a4 */ /* 0x000fe4000f8e0205 */
[----:B------:R-:W-:Y:S02]  /*15e0*/  UIMAD UR16, UR26, UR11, UR16 ;  /* 0x0000000b1a1072a4 */ /* 0x000fe4000f8e0210 */
[----:B------:R-:W-:Y:S01]  /*15f0*/  UIMAD UR20, UR4, UR14, UR20 ;  /* 0x0000000e041472a4 */ /* 0x000fe2000f8e0214 */
[----:B------:R-:W-:Y:S02]  /*1600*/  @!UP0 UMOV UR5, UR6 ;  /* 0x0000000600058c82 */ /* 0x000fe40008000000 */
[----:B------:R-:W-:-:S12]  /*1610*/  UIMAD UR16, UR5, UR26, UR16 ;  /* 0x0000001a051072a4 */ /* 0x000fd8000f8e0210 */
.L_x_19:
[----:B------:R-:W-:Y:S02]  /*1620*/  UISETP.NE.AND UP1, UPT, UR27, 0x1, UPT ;  /* 0x000000011b00788c */ /* 0x000fe4000bf25270 */
[----:B------:R-:W-:Y:S02]  /*1630*/  UISETP.NE.AND UP0, UPT, UR17, 0x2, UPT ;  /* 0x000000021100788c */ /* 0x000fe4000bf05270 */
[----:B------:R-:W-:-:S05]  /*1640*/  ULOP3.LUT UR28, UR28, 0x800, URZ, 0xc0, !UPT ;  /* 0x000008001c1c7892 */ /* 0x000fca000f8ec0ff */
[----:B------:R-:W-:Y:S07]  /*1650*/  BRA.U UP1, `(.L_x_20) ;  /* 0x0000000101447547 */ /* 0x000fee000b800000 */
[----:B------:R-:W1:Y:S01]  /*1660*/  LDCU.128 UR8, c[0x0][0xb10] ;  /* 0x00016200ff0877ac */ /* 0x000e620008000c00 */
[----:B------:R-:W2:Y:S01]  /*1670*/  LDCU UR12, c[0x0][0xb0c] ;  /* 0x00016180ff0c77ac */ /* 0x000ea20008000800 */
[----:B------:R-:W3:Y:S01]  /*1680*/  LDCU UR13, c[0x0][0xb20] ;  /* 0x00016400ff0d77ac */ /* 0x000ee20008000800 */
[----:B-1----:R-:W-:Y:S02]  /*1690*/  UIMAD.WIDE.U32 UR6, UR16, UR8, URZ ;  /* 0x00000008100672a5 */ /* 0x002fe4000f8e00ff */
[----:B------:R-:W-:Y:S02]  /*16a0*/  UIMAD.WIDE.U32 UR4, UR20, UR11, URZ ;  /* 0x0000000b140472a5 */ /* 0x000fe4000f8e00ff */
[----:B--2---:R-:W-:Y:S02]  /*16b0*/  UISETP.NE.AND UP2, UPT, UR12, 0x1, UPT ;  /* 0x000000010c00788c */ /* 0x004fe4000bf45270 */
[----:B------:R-:W-:Y:S01]  /*16c0*/  UISETP.NE.AND UP1, UPT, UR10, 0x1, UPT ;  /* 0x000000010a00788c */ /* 0x000fe2000bf25270 */
[----:B------:R-:W-:-:S02]  /*16d0*/  UMOV UR6, UR7 ;  /* 0x0000000700067c82 */ /* 0x000fc40008000000 */
[----:B------:R-:W-:Y:S01]  /*16e0*/  UMOV UR4, UR5 ;  /* 0x0000000500047c82 */ /* 0x000fe20008000000 */
[----:B------:R-:W-:Y:S02]  /*16f0*/  USHF.R.U32.HI UR6, URZ, UR9, UR6 ;  /* 0x00000009ff067299 */ /* 0x000fe40008011606 */
[----:B---3--:R-:W-:Y:S02]  /*1700*/  USHF.R.U32.HI UR4, URZ, UR13, UR4 ;  /* 0x0000000dff047299 */ /* 0x008fe40008011604 */
[----:B------:R-:W-:Y:S02]  /*1710*/  USEL UR5, UR16, UR6, !UP2 ;  /* 0x0000000610057287 */ /* 0x000fe4000d000000 */
[----:B------:R-:W-:-:S04]  /*1720*/  USEL UR4, UR20, UR4, !UP1 ;  /* 0x0000000414047287 */ /* 0x000fc8000c800000 */
[----:B------:R-:W-:Y:S02]  /*1730*/  UIADD3 UR6, UPT, UPT, UR5, -UR4, URZ ;  /* 0x8000000405067290 */ /* 0x000fe4000fffe0ff */
[----:B------:R-:W-:Y:S02]  /*1740*/  UIADD3 UR4, UPT, UPT, -UR5, UR4, URZ ;  /* 0x0000000405047290 */ /* 0x000fe4000fffe1ff */
[----:B------:R-:W-:Y:S02]  /*1750*/  UIMAD UR20, UR6, UR10, UR20 ;  /* 0x0000000a061472a4 */ /* 0x000fe4000f8e0214 */
[----:B------:R-:W-:-:S12]  /*1760*/  UIMAD UR16, UR4, UR12, UR16 ;  /* 0x0000000c041072a4 */ /* 0x000fd8000f8e0210 */
.L_x_20:
[----:B------:R-:W-:Y:S05]  /*1770*/  BRA.U !UP5, `(.L_x_21) ;  /* 0x000000010d0c7547 */ /* 0x000fea000b800000 */
[----:B------:R-:W-:Y:S01]  /*1780*/  UCGABAR_WAIT ;  /* 0x0000000000007dc7 */ /* 0x000fe20008000000 */
[----:B------:R-:W-:Y:S01]  /*1790*/  CCTL.IVALL ;  /* 0x00000000ff00798f */ /* 0x000fe20002000000 */
[----:B------:R-:W-:Y:S05]  /*17a0*/  BRA `(.L_x_22) ;  /* 0x0000000000047947 */ /* 0x000fea0003800000 */
.L_x_21:
[----:B------:R-:W-:Y:S06]  /*17b0*/  BAR.SYNC.DEFER_BLOCKING 0x0 ;  /* 0x0000000000007b1d */ /* 0x000fec0000010000 */
.L_x_22:
[----:B------:R-:W-:Y:S05]  /*17c0*/  BRA.U UP0, `(.L_x_23) ;  /* 0x0000001900887547 */ /* 0x000fea000b800000 */
[----:B------:R-:W1:Y:S01]  /*17d0*/  LDCU UR6, c[0x0][0x38c] ;  /* 0x00007180ff0677ac */ /* 0x000e620008000800 */
[----:B------:R-:W2:Y:S01]  /*17e0*/  S2UR UR8, SR_CgaCtaId ;  /* 0x00000000000879c3 */ /* 0x000ea20000008800 */
[----:B------:R-:W-:Y:S01]  /*17f0*/  PLOP3.LUT P1, PT, PT, PT, UP3, 0x80, 0x8 ;  /* 0x000000000008781c */ /* 0x000fe20003f2f038 */
[----:B------:R-:W-:Y:S01]  /*1800*/  IMAD.MOV.U32 R12, RZ, RZ, 0x1 ;  /* 0x00000001ff0c7424 */ /* 0x000fe200078e00ff */
[----:B------:R-:W-:Y:S01]  /*1810*/  UMOV UR7, 0x400 ;  /* 0x0000040000077882 */ /* 0x000fe20000000000 */
[----:B------:R-:W-:Y:S01]  /*1820*/  UISETP.NE.AND UP1, UPT, UR17, URZ, UPT ;  /* 0x000000ff1100728c */ /* 0x000fe2000bf25270 */
[----:B------:R-:W-:Y:S02]  /*1830*/  ISETP.EQ.OR P2, PT, R0, RZ, P3 ;  /* 0x000000ff0000720c */ /* 0x000fe40001f42670 */
[----:B------:R-:W-:Y:S02]  /*1840*/  CS2R R10, SRZ ;  /* 0x00000000000a7805 */ /* 0x000fe4000001ff00 */
[----:B------:R-:W-:Y:S01]  /*1850*/  PLOP3.LUT P1, PT, P1, PT, PT, 0x8, 0x80 ;  /* 0x000000000080781c */ /* 0x000fe20000f2e170 */
[----:B------:R-:W-:Y:S01]  /*1860*/  IMAD.MOV.U32 R9, RZ, RZ, RZ ;  /* 0x000000ffff097224 */ /* 0x000fe200078e00ff */
[----:B------:R-:W3:Y:S01]  /*1870*/  LDCU UR40, c[0x0][0x370] ;  /* 0x00006e00ff2877ac */ /* 0x000ee20008000800 */
[----:B------:R-:W-:Y:S01]  /*1880*/  IMAD.MOV.U32 R8, RZ, RZ, 0x1 ;  /* 0x00000001ff087424 */ /* 0x000fe200078e00ff */
[----:B------:R-:W4:Y:S01]  /*1890*/  LDCU.64 UR26, c[0x0][0x348] ;  /* 0x00006900ff1a77ac */ /* 0x000f220008000a00 */
[----:B-1----:R-:W-:-:S02]  /*18a0*/  UIADD3 UR5, UPT, UPT, UR6, 0x3f, URZ ;  /* 0x0000003f06057890 */ /* 0x002fc4000fffe0ff */
[----:B------:R-:W-:Y:S02]  /*18b0*/  USHF.R.U32.HI UR45, URZ, 0x6, UR28 ;  /* 0x00000006ff2d7899 */ /* 0x000fe4000801161c */
[----:B------:R-:W-:Y:S02]  /*18c0*/  USHF.R.S32.HI UR4, URZ, 0x1f, UR5 ;  /* 0x0000001fff047899 */ /* 0x000fe40008011405 */
[----:B------:R-:W-:Y:S02]  /*18d0*/  UIADD3 UR46, UPT, UPT, UR6, 0x7e, URZ ;  /* 0x0000007e062e7890 */ /* 0x000fe4000fffe0ff */
[----:B------:R-:W-:Y:S02]  /*18e0*/  ULEA.HI UR4, UR4, UR5, URZ, 0x6 ;  /* 0x0000000504047291 */ /* 0x000fe4000f8f30ff */
[----:B--2---:R-:W-:Y:S02]  /*18f0*/  ULEA UR7, UR8, UR7, 0x18 ;  /* 0x0000000708077291 */ /* 0x004fe4000f8ec0ff */
[----:B------:R-:W-:-:S02]  /*1900*/  USHF.R.S32.HI UR43, URZ, 0x6, UR4 ;  /* 0x00000006ff2b7899 */ /* 0x000fc40008011404 */
[----:B------:R-:W-:Y:S02]  /*1910*/  UIADD3 UR4, UPT, UPT, UR6, -0x1, URZ ;  /* 0xffffffff06047890 */ /* 0x000fe4000fffe0ff */
[----:B------:R-:W-:Y:S02]  /*1920*/  UISETP.LT.U32.AND UP0, UPT, UR43, 0x11, UPT ;  /* 0x000000112b00788c */ /* 0x000fe4000bf01070 */
[----:B------:R-:W-:Y:S02]  /*1930*/  UISETP.GE.U32.AND UP2, UPT, UR4, -0x7f, UPT ;  /* 0xffffff810400788c */ /* 0x000fe4000bf46070 */
[----:B------:R-:W-:Y:S01]  /*1940*/  USEL UR41, UR43, 0x11, UP0 ;  /* 0x000000112b297887 */ /* 0x000fe20008000000 */
[----:B------:R-:W1:Y:S03]  /*1950*/  LDCU UR39, c[0x0][0x374] ;  /* 0x00006e80ff2777ac */ /* 0x000e660008000800 */
[----:B------:R-:W-:-:S02]  /*1960*/  UIADD3 UR21, UPT, UPT, UR41, -0x1, URZ ;  /* 0xffffffff29157890 */ /* 0x000fc4000fffe0ff */
[----:B------:R-:W-:-:S03]  /*1970*/  USEL UR24, UR38, 0x2, UP1 ;  /* 0x0000000226187887 */ /* 0x000fc60008800000 */
[----:B------:R-:W-:Y:S02]  /*1980*/  @UP2 UIADD3 UR21, UPT, UPT, UR41, URZ, URZ ;  /* 0x000000ff29152290 */ /* 0x000fe4000fffe0ff */
[----:B------:R-:W-:Y:S02]  /*1990*/  UIADD3 UR29, UPT, UPT, UR7, 0x4400, UR28 ;  /* 0x00004400071d7890 */ /* 0x000fe4000fffe01c */
[----:B------:R-:W-:Y:S02]  /*19a0*/  UIADD3 UR44, UPT, UPT, UR43, -UR41, URZ ;  /* 0x800000292b2c7290 */ /* 0x000fe4000fffe0ff */
[----:B------:R-:W-:Y:S01]  /*19b0*/  UIADD3 UR21, UPT, UPT, UR21, 0x1, URZ ;  /* 0x0000000115157890 */ /* 0x000fe2000fffe0ff */
[----:B---34-:R-:W-:-:S11]  /*19c0*/  UMOV UR5, URZ ;  /* 0x000000ff00057c82 */ /* 0x018fd60008000000 */
.L_x_43:
[----:B------:R-:W2:Y:S02]  /*19d0*/  S2UR UR4, SR_CgaCtaId ;  /* 0x00000000000479c3 */ /* 0x000ea40000008800 */
[----:B--2---:R-:W-:-:S09]  /*19e0*/  UISETP.NE.AND UP0, UPT, UR4, URZ, UPT ;  /* 0x000000ff0400728c */ /* 0x004fd2000bf05270 */
[----:B-1----:R-:W-:Y:S05]  /*19f0*/  BRA.U UP0, `(.L_x_24) ;  /* 0x0000000100287547 */ /* 0x002fea000b800000 */
[----:B------:R-:W-:Y:S02]  /*1a00*/  LEA R0, R9, UR7, 0x3 ;  /* 0x0000000709007c11 */ /* 0x000fe4000f8e18ff */
[----:B------:R-:W-:-:S04]  /*1a10*/  SHF.L.U32 R3, R8, 0x1f, RZ ;  /* 0x0000001f08037819 */ /* 0x000fc800000006ff */
[----:B------:R-:W2:Y:S02]  /*1a20*/  SYNCS.PHASECHK.TRANS64.TRYWAIT P0, [R0+URZ+0x1b0], R3 ;  /* 0x0001b003000075a7 */ /* 0x000ea400080011ff */
[----:B--2---:R-:W-:Y:S05]  /*1a30*/  @!P0 BRA `(.L_x_25) ;  /* 0x00000064008c8947 */ /* 0x004fea0003800000 */
.L_x_126:
[----:B------:R3:W-:Y:S01]  /*1a40*/  SYNCS.ARRIVE.TRANS64.A1T0 RZ, [R0+URZ+0x1a0], RZ ;  /* 0x0001a0ff00ff79a7 */ /* 0x0007e200081000ff */
[----:B------:R-:W-:-:S05]  /*1a50*/  VIADD R9, R9, 0x1 ;  /* 0x0000000109097836 */ /* 0x000fca0000000000 */
[----:B------:R-:W-:-:S04]  /*1a60*/  ISETP.NE.AND P0, PT, R9, 0x2, PT ;  /* 0x000000020900780c */ /* 0x000fc80003f05270 */
[----:B--2---:R-:W-:Y:S02]  /*1a70*/  SEL R3, RZ, 0x1, P0 ;  /* 0x00000001ff037807 */ /* 0x004fe40000000000 */
[----:B------:R-:W-:Y:S02]  /*1a80*/  SEL R9, R9, RZ, P0 ;  /* 0x000000ff09097207 */ /* 0x000fe40000000000 */
[----:B------:R-:W-:-:S07]  /*1a90*/  LOP3.LUT R8, R8, R3, RZ, 0x3c, !PT ;  /* 0x0000000308087212 */ /* 0x000fce00078e3cff */
.L_x_24:
[----:B------:R-:W-:Y:S01]  /*1aa0*/  ULEA UR4, UR5, UR7, 0x3 ;  /* 0x0000000705047291 */ /* 0x000fe2000f8e18ff */
[----:B---3--:R-:W-:Y:S01]  /*1ab0*/  SHF.L.U32 R0, R12, 0x1f, RZ ;  /* 0x0000001f0c007819 */ /* 0x008fe200000006ff */
[----:B------:R-:W-:Y:S02]  /*1ac0*/  UISETP.GE.U32.AND UP0, UPT, UR46, 0x7f, UPT ;  /* 0x0000007f2e00788c */ /* 0x000fe4000bf06070 */
[----:B------:R-:W-:Y:S02]  /*1ad0*/  USHF.L.U32 UR11, UR20, 0x7, URZ ;  /* 0x00000007140b7899 */ /* 0x000fe400080006ff */
[----:B------:R-:W-:Y:S01]  /*1ae0*/  ULEA UR35, UR16, UR45, 0x6 ;  /* 0x0000002d10237291 */ /* 0x000fe2000f8e30ff */
[----:B------:R-:W-:Y:S02]  /*1af0*/  UMOV UR13, URZ ;  /* 0x000000ff000d7c82 */ /* 0x000fe40008000000 */
[----:B------:R2:W3:Y:S02]  /*1b00*/  SYNCS.PHASECHK.TRANS64.TRYWAIT P0, [UR4+0x88], R0 ;  /* 0x00008800ff0075a7 */ /* 0x0004e40008001104 */
[----:B------:R-:W-:Y:S07]  /*1b10*/  BRA.U !UP0, `(.L_x_26) ;  /* 0x0000000108bc7547 */ /* 0x000fee000b800000 */
[----:B------:R-:W-:Y:S01]  /*1b20*/  UMOV UR6, URZ ;  /* 0x000000ff00067c82 */ /* 0x000fe20008000000 */
[----:B------:R-:W-:-:S05]  /*1b30*/  UMOV UR4, UR5 ;  /* 0x0000000500047c82 */ /* 0x000fca0008000000 */
.L_x_32:
[----:B------:R-:W-:Y:S01]  /*1b40*/  ULEA UR33, UR4, UR7, 0x3 ;  /* 0x0000000704217291 */ /* 0x000fe2000f8e18ff */
[----:B---3--:R-:W-:Y:S01]  /*1b50*/  @!P3 MOV R2, 0x3000 ;  /* 0x000030000002b802 */ /* 0x008fe20000000f00 */
[----:B-1-3--:R-:W-:Y:S10]  /*1b60*/  @P0 BRA `(.L_x_27) ;  /* 0x00000000000c0947 */ /* 0x00aff40003800000 */
[----:B------:R-:W-:-:S04]  /*1b70*/  SHF.L.U32 R3, R12, 0x1f, RZ ;  /* 0x0000001f0c037819 */ /* 0x000fc800000006ff */
[----:B------:R-:W3:Y:S02]  /*1b80*/  SYNCS.PHASECHK.TRANS64.TRYWAIT P0, [UR33+0x88], R3 ;  /* 0x00008803ff0075a7 */ /* 0x000ee40008001121 */
[----:B---3--:R-:W-:Y:S05]  /*1b90*/  @!P0 BRA `(.L_x_28) ;  /* 0x0000006400488947 */ /* 0x008fea0003800000 */
.L_x_27:
[----:B------:R3:W-:Y:S01]  /*1ba0*/  @!P3 SYNCS.ARRIVE.TRANS64 RZ, [UR33], R2 ;  /* 0x00000002ffffb9a7 */ /* 0x0007e20008000021 */
[----:B------:R-:W-:-:S04]  /*1bb0*/  ULOP3.LUT UR5, UR24, 0x2, URZ, 0xfc, !UPT ;  /* 0x0000000218057892 */ /* 0x000fc8000f8efcff */
[----:B------:R-:W-:-:S09]  /*1bc0*/  UISETP.NE.AND UP0, UPT, UR5, 0x2, UPT ;  /* 0x000000020500788c */ /* 0x000fd2000bf05270 */
[----:B------:R-:W-:Y:S05]  /*1bd0*/  BRA.U UP0, `(.L_x_29) ;  /* 0x0000000100047547 */ /* 0x000fea000b800000 */
[----:B-1----:R-:W-:Y:S05]  /*1be0*/  BPT.TRAP 0x1 ;  /* 0x000000040000795c */ /* 0x002fea0000300000 */
.L_x_29:
[----:B------:R-:W-:Y:S04]  /*1bf0*/  BSSY.RECONVERGENT B0, `(.L_x_30) ;  /* 0x0000003000007945 */ /* 0x000fe80003800200 */
[----:B------:R-:W-:Y:S05]  /*1c00*/  @P2 BRA `(.L_x_31) ;  /* 0x0000000000042947 */ /* 0x000fea0003800000 */
[----:B-1----:R-:W-:Y:S05]  /*1c10*/  BPT.TRAP 0x1 ;  /* 0x000000040000795c */ /* 0x002fea0000300000 */
.L_x_31:
[----:B-1----:R-:W-:Y:S05]  /*1c20*/  BSYNC.RECONVERGENT B0 ;  /* 0x0000000000007941 */ /* 0x002fea0003800200 */
.L_x_30:
[----:B------:R-:W-:Y:S02]  /*1c30*/  UIADD3 UR5, UPT, UPT, UR4, 0x1, URZ ;  /* 0x0000000104057890 */ /* 0x000fe4000fffe0ff */
[----:B------:R-:W-:Y:S02]  /*1c40*/  ULEA UR32, UR4, UR28, 0xc ;  /* 0x0000001c04207291 */ /* 0x000fe4000f8e60ff */
[----:B------:R-:W-:Y:S02]  /*1c50*/  UISETP.NE.AND UP0, UPT, UR5, 0x11, UPT ;  /* 0x000000110500788c */ /* 0x000fe4000bf05270 */
[----:B------:R-:W-:Y:S02]  /*1c60*/  UIADD3 UR16, UP1, UPT, UR26, 0x80, URZ ;  /* 0x000000801a107890 */ /* 0x000fe4000ff3e0ff */
[----:B------:R-:W-:Y:S02]  /*1c70*/  USEL UR9, URZ, 0x1, UP0 ;  /* 0x00000001ff097887 */ /* 0x000fe40008000000 */
[----:B------:R-:W-:-:S02]  /*1c80*/  USEL UR5, UR5, URZ, UP0 ;  /* 0x000000ff05057287 */ /* 0x000fc40008000000 */
[----:B------:R-:W-:Y:S02]  /*1c90*/  UIADD3 UR14, UP0, UPT, UR26, 0x180, URZ ;  /* 0x000001801a0e7890 */ /* 0x000fe4000ff1e0ff */
[----:B------:R-:W-:Y:S01]  /*1ca0*/  ULEA UR8, UR5, UR7, 0x3 ;  /* 0x0000000705087291 */ /* 0x000fe2000f8e18ff */
[----:B------:R-:W-:Y:S01]  /*1cb0*/  LOP3.LUT R12, R12, UR9, RZ, 0x3c, !PT ;  /* 0x000000090c0c7c12 */ /* 0x000fe2000f8e3cff */
[----:B------:R-:W-:Y:S02]  /*1cc0*/  USHF.L.U32 UR34, UR6, 0x6, URZ ;  /* 0x0000000606227899 */ /* 0x000fe400080006ff */
[----:B------:R-:W-:Y:S01]  /*1cd0*/  UIADD3.X UR17, UPT, UPT, URZ, UR27, URZ, UP1, !UPT ;  /* 0x0000001bff117290 */ /* 0x000fe20008ffe4ff */
[----:B--2---:R-:W-:Y:S01]  /*1ce0*/  SHF.L.U32 R0, R12, 0x1f, RZ ;  /* 0x0000001f0c007819 */ /* 0x004fe200000006ff */
[----:B------:R-:W-:Y:S02]  /*1cf0*/  UIADD3 UR32, UPT, UPT, UR7, 0x4400, UR32 ;  /* 0x0000440007207890 */ /* 0x000fe4000fffe020 */
[----:B------:R-:W-:Y:S01]  /*1d00*/  UIADD3.X UR15, UPT, UPT, URZ, UR27, URZ, UP0, !UPT ;  /* 0x0000001bff0f7290 */ /* 0x000fe200087fe4ff */
[----:B------:R4:W1:Y:S01]  /*1d10*/  SYNCS.PHASECHK.TRANS64.TRYWAIT P0, [UR8+0x88], R0 ;  /* 0x00008800ff0075a7 */ /* 0x0008620008001108 */
[----:B------:R-:W-:Y:S01]  /*1d20*/  ULEA UR8, UR4, UR7, 0xd ;  /* 0x0000000704087291 */ /* 0x000fe2000f8e68ff */
[----:B------:R-:W-:Y:S01]  /*1d30*/  UMOV UR13, 0x30000 ;  /* 0x00030000000d7882 */ /* 0x000fe20000000000 */
[----:B------:R-:W-:-:S02]  /*1d40*/  UMOV UR18, 0x0 ;  /* 0x0000000000127882 */ /* 0x000fc40000000000 */
[----:B------:R-:W-:Y:S01]  /*1d50*/  UIADD3 UR8, UPT, UPT, UR8, 0x15400, URZ ;  /* 0x0001540008087890 */ /* 0x000fe2000fffe0ff */
[----:B------:R-:W-:Y:S01]  /*1d60*/  UMOV UR19, 0x10000000 ;  /* 0x1000000000137882 */ /* 0x000fe20000000000 */
[----:B------:R-:W-:Y:S01]  /*1d70*/  UMOV UR12, UR36 ;  /* 0x00000024000c7c82 */ /* 0x000fe20008000000 */
[----:B------:R-:W-:Y:S01]  /*1d80*/  UMOV UR9, UR33 ;  /* 0x0000002100097c82 */ /* 0x000fe20008000000 */
[----:B------:R-:W-:Y:S01]  /*1d90*/  UMOV UR10, UR34 ;  /* 0x00000022000a7c82 */ /* 0x000fe20008000000 */
[----:B------:R2:W-:Y:S01]  /*1da0*/  UTMALDG.3D.MULTICAST [UR32], [UR16], UR13, desc[UR18] ;  /* 0x00001220100073b4 */ /* 0x0005e2000801180d */
[----:B------:R-:W-:Y:S01]  /*1db0*/  UIADD3 UR6, UPT, UPT, UR6, 0x1, URZ ;  /* 0x0000000106067890 */ /* 0x000fe2000fffe0ff */
[----:B------:R-:W-:-:S03]  /*1dc0*/  UMOV UR4, UR5 ;  /* 0x0000000500047c82 */ /* 0x000fc60008000000 */
[----:B------:R-:W-:Y:S01]  /*1dd0*/  UISETP.NE.AND UP0, UPT, UR6, UR21, UPT ;  /* 0x000000150600728c */ /* 0x000fe2000bf05270 */
[----:B------:R4:W-:Y:S01]  /*1de0*/  UTMALDG.3D [UR8], [UR14], desc[UR18] ;  /* 0x000012080e0075b4 */ /* 0x0009e20008011000 */
[----:B--2---:R-:W-:-:S07]  /*1df0*/  UMOV UR13, UR21 ;  /* 0x00000015000d7c82 */ /* 0x004fce0008000000 */
[----:B----4-:R-:W-:Y:S05]  /*1e00*/  BRA.U UP0, `(.L_x_32) ;  /* 0xfffffffd004c7547 */ /* 0x010fea000b83ffff */
.L_x_26:
[----:B------:R-:W-:Y:S01]  /*1e10*/  ULEA UR4, UR5, UR7, 0x3 ;  /* 0x0000000705047291 */ /* 0x000fe2000f8e18ff */
[----:B--2---:R-:W-:Y:S01]  /*1e20*/  SHF.L.U32 R0, R12, 0x1f, RZ ;  /* 0x0000001f0c007819 */ /* 0x004fe200000006ff */
[----:B------:R-:W-:Y:S01]  /*1e30*/  @!P1 SYNCS.ARRIVE.TRANS64.A1T0 RZ, [UR7+0x138], RZ ;  /* 0x000138ffffff99a7 */ /* 0x000fe20008100007 */
[----:B------:R-:W-:-:S06]  /*1e40*/  UISETP.GT.AND UP0, UPT, UR43, UR41, UPT ;  /* 0x000000292b00728c */ /* 0x000fcc000bf04270 */
[----:B-1-3--:R1:W2:Y:S03]  /*1e50*/  SYNCS.PHASECHK.TRANS64.TRYWAIT P0, [UR4+0x88], R0 ;  /* 0x00008800ff0075a7 */ /* 0x00a2a60008001104 */
[----:B------:R-:W-:Y:S05]  /*1e60*/  BRA.U !UP0, `(.L_x_33) ;  /* 0x0000000108bc7547 */ /* 0x000fea000b800000 */
[----:B------:R-:W-:Y:S01]  /*1e70*/  UIADD3 UR25, UPT, UPT, UR44, UR13, URZ ;  /* 0x0000000d2c197290 */ /* 0x000fe2000fffe0ff */
[----:B------:R-:W-:-:S11]  /*1e80*/  UMOV UR4, UR5 ;  /* 0x0000000500047c82 */ /* 0x000fd60008000000 */
.L_x_39:
[----:B------:R-:W-:Y:S01]  /*1e90*/  ULEA UR17, UR4, UR7, 0x3 ;  /* 0x0000000704117291 */ /* 0x000fe2000f8e18ff */
[----:B--2---:R-:W-:Y:S01]  /*1ea0*/  @!P3 MOV R2, 0x3000 ;  /* 0x000030000002b802 */ /* 0x004fe20000000f00 */
[----:B--2-4-:R-:W-:Y:S10]  /*1eb0*/  @P0 BRA `(.L_x_34) ;  /* 0x00000000000c0947 */ /* 0x014ff40003800000 */
[----:B------:R-:W-:-:S04]  /*1ec0*/  SHF.L.U32 R3, R12, 0x1f, RZ ;  /* 0x0000001f0c037819 */ /* 0x000fc800000006ff */
[----:B------:R-:W2:Y:S02]  /*1ed0*/  SYNCS.PHASECHK.TRANS64.TRYWAIT P0, [UR17+0x88], R3 ;  /* 0x00008803ff0075a7 */ /* 0x000ea40008001111 */
[----:B--2---:R-:W-:Y:S05]  /*1ee0*/  @!P0 BRA `(.L_x_35) ;  /* 0x00000060008c8947 */ /* 0x004fea0003800000 */
.L_x_34:
[----:B------:R2:W-:Y:S01]  /*1ef0*/  @!P3 SYNCS.ARRIVE.TRANS64 RZ, [UR17], R2 ;  /* 0x00000002ffffb9a7 */ /* 0x0005e20008000011 */
[----:B------:R-:W-:-:S04]  /*1f00*/  ULOP3.LUT UR5, UR24, 0x2, URZ, 0xfc, !UPT ;  /* 0x0000000218057892 */ /* 0x000fc8000f8efcff */
[----:B------:R-:W-:-:S09]  /*1f10*/  UISETP.NE.AND UP0, UPT, UR5, 0x2, UPT ;  /* 0x000000020500788c */ /* 0x000fd2000bf05270 */
[----:B------:R-:W-:Y:S05]  /*1f20*/  BRA.U UP0, `(.L_x_36) ;  /* 0x0000000100047547 */ /* 0x000fea000b800000 */
[----:B------:R-:W-:Y:S05]  /*1f30*/  BPT.TRAP 0x1 ;  /* 0x000000040000795c */ /* 0x000fea0000300000 */
.L_x_36:
[----:B------:R-:W-:Y:S04]  /*1f40*/  BSSY.RECONVERGENT B0, `(.L_x_37) ;  /* 0x0000003000007945 */ /* 0x000fe80003800200 */
[----:B------:R-:W-:Y:S05]  /*1f50*/  @P2 BRA `(.L_x_38) ;  /* 0x0000000000042947 */ /* 0x000fea0003800000 */
[----:B------:R-:W-:Y:S05]  /*1f60*/  BPT.TRAP 0x1 ;  /* 0x000000040000795c */ /* 0x000fea0000300000 */
.L_x_38:
[----:B------:R-:W-:Y:S05]  /*1f70*/  BSYNC.RECONVERGENT B0 ;  /* 0x0000000000007941 */ /* 0x000fea0003800200 */
.L_x_37:
[----:B------:R-:W-:Y:S02]  /*1f80*/  UIADD3 UR5, UPT, UPT, UR4, 0x1, URZ ;  /* 0x0000000104057890 */ /* 0x000fe4000fffe0ff */
[----:B------:R-:W-:Y:S02]  /*1f90*/  UIADD3 UR14, UP1, UPT, UR26, 0x80, URZ ;  /* 0x000000801a0e7890 */ /* 0x000fe4000ff3e0ff */
[----:B------:R-:W-:Y:S02]  /*1fa0*/  UISETP.NE.AND UP0, UPT, UR5, 0x11, UPT ;  /* 0x000000110500788c */ /* 0x000fe4000bf05270 */
[----:B------:R-:W-:Y:S02]  /*1fb0*/  USHF.L.U32 UR18, UR13, 0x6, URZ ;  /* 0x000000060d127899 */ /* 0x000fe400080006ff */
[----:B------:R-:W-:Y:S02]  /*1fc0*/  USEL UR8, URZ, 0x1, UP0 ;  /* 0x00000001ff087887 */ /* 0x000fe40008000000 */
[----:B------:R-:W-:-:S02]  /*1fd0*/  USEL UR5, UR5, URZ, UP0 ;  /* 0x000000ff05057287 */ /* 0x000fc40008000000 */
[----:B------:R-:W-:Y:S02]  /*1fe0*/  UIADD3 UR22, UP0, UPT, UR26, 0x180, URZ ;  /* 0x000001801a167890 */ /* 0x000fe4000ff1e0ff */
[----:B------:R-:W-:Y:S01]  /*1ff0*/  LOP3.LUT R12, R12, UR8, RZ, 0x3c, !PT ;  /* 0x000000080c0c7c12 */ /* 0x000fe2000f8e3cff */
[----:B------:R-:W-:Y:S02]  /*2000*/  ULEA UR6, UR5, UR7, 0x3 ;  /* 0x0000000705067291 */ /* 0x000fe4000f8e18ff */
[----:B------:R-:W-:Y:S01]  /*2010*/  ULEA UR8, UR4, UR7, 0xd ;  /* 0x0000000704087291 */ /* 0x000fe2000f8e68ff */
[----:B-1----:R-:W-:Y:S01]  /*2020*/  SHF.L.U32 R0, R12, 0x1f, RZ ;  /* 0x0000001f0c007819 */ /* 0x002fe200000006ff */
[----:B------:R-:W-:Y:S02]  /*2030*/  ULEA UR16, UR4, UR29, 0xc ;  /* 0x0000001d04107291 */ /* 0x000fe4000f8e60ff */
[----:B------:R-:W-:Y:S02]  /*2040*/  UIADD3.X UR15, UPT, UPT, URZ, UR27, URZ, UP1, !UPT ;  /* 0x0000001bff0f7290 */ /* 0x000fe40008ffe4ff */
[----:B------:R-:W-:Y:S01]  /*2050*/  UIADD3 UR8, UPT, UPT, UR8, 0x15400, URZ ;  /* 0x0001540008087890 */ /* 0x000fe2000fffe0ff */
[----:B------:R3:W4:Y:S01]  /*2060*/  SYNCS.PHASECHK.TRANS64.TRYWAIT P0, [UR6+0x88], R0 ;  /* 0x00008800ff0075a7 */ /* 0x0007220008001106 */
[----:B------:R-:W-:Y:S01]  /*2070*/  UIADD3.X UR23, UPT, UPT, URZ, UR27, URZ, UP0, !UPT ;  /* 0x0000001bff177290 */ /* 0x000fe200087fe4ff */
[----:B------:R-:W-:Y:S01]  /*2080*/  UMOV UR6, 0x30000 ;  /* 0x0003000000067882 */ /* 0x000fe20000000000 */
[----:B------:R-:W-:Y:S01]  /*2090*/  UMOV UR30, 0x0 ;  /* 0x00000000001e7882 */ /* 0x000fe20000000000 */
[----:B------:R-:W-:Y:S01]  /*20a0*/  UMOV UR31, 0x10000000 ;  /* 0x10000000001f7882 */ /* 0x000fe20000000000 */
[----:B------:R-:W-:Y:S01]  /*20b0*/  UMOV UR19, UR35 ;  /* 0x0000002300137c82 */ /* 0x000fe20008000000 */
[----:B------:R-:W-:Y:S01]  /*20c0*/  UMOV UR20, UR36 ;  /* 0x0000002400147c82 */ /* 0x000fe20008000000 */
[----:B------:R-:W-:Y:S01]  /*20d0*/  UMOV UR12, UR36 ;  /* 0x00000024000c7c82 */ /* 0x000fe20008000000 */
[----:B------:R-:W-:Y:S01]  /*20e0*/  UMOV UR9, UR17 ;  /* 0x0000001100097c82 */ /* 0x000fe20008000000 */
[----:B------:R-:W-:Y:S01]  /*20f0*/  UMOV UR10, UR18 ;  /* 0x00000012000a7c82 */ /* 0x000fe20008000000 */
[----:B------:R3:W-:Y:S01]  /*2100*/  UTMALDG.3D.MULTICAST [UR16], [UR14], UR6, desc[UR30] ;  /* 0x00001e100e0073b4 */ /* 0x0007e20008011806 */
[----:B------:R-:W-:Y:S01]  /*2110*/  UIADD3 UR13, UPT, UPT, UR13, 0x1, URZ ;  /* 0x000000010d0d7890 */ /* 0x000fe2000fffe0ff */
[----:B------:R-:W-:-:S03]  /*2120*/  UMOV UR4, UR5 ;  /* 0x0000000500047c82 */ /* 0x000fc60008000000 */
[----:B------:R-:W-:Y:S01]  /*2130*/  UISETP.NE.AND UP0, UPT, UR13, UR25, UPT ;  /* 0x000000190d00728c */ /* 0x000fe2000bf05270 */
[----:B------:R3:W-:Y:S08]  /*2140*/  UTMALDG.3D [UR8], [UR22], desc[UR30] ;  /* 0x00001e08160075b4 */ /* 0x0007f00008011000 */
[----:B---3--:R-:W-:Y:S05]  /*2150*/  BRA.U UP0, `(.L_x_39) ;  /* 0xfffffffd004c7547 */ /* 0x008fea000b83ffff */
.L_x_33:
[C---:B------:R-:W-:Y:S01]  /*2160*/  LEA R3, R11.reuse, UR7, 0x3 ;  /* 0x000000070b037c11 */ /* 0x040fe2000f8e18ff */
[----:B------:R-:W-:Y:S01]  /*2170*/  NOP ;  /* 0x0000000000007918 */ /* 0x000fe20000000000 */
[----:B-1----:R-:W-:Y:S02]  /*2180*/  SHF.L.U32 R0, R10, 0x1f, RZ ;  /* 0x0000001f0a007819 */ /* 0x002fe400000006ff */
[----:B------:R-:W-:Y:S02]  /*2190*/  LEA R5, R11, UR7, 0x4 ;  /* 0x000000070b057c11 */ /* 0x000fe4000f8e20ff */
[----:B--2-4-:R-:W1:Y:S02]  /*21a0*/  SYNCS.PHASECHK.TRANS64.TRYWAIT P0, [R3+URZ+0x140], R0 ;  /* 0x00014000030075a7 */ /* 0x014e6400080011ff */
[----:B-1----:R-:W-:Y:S05]  /*21b0*/  @!P0 BRA `(.L_x_40) ;  /* 0x0000005c00f08947 */ /* 0x002fea0003800000 */
.L_x_129:
[----:B------:R-:W2:Y:S01]  /*21c0*/  LDS.128 R4, [R5+0x1d0] ;  /* 0x0001d00005047984 */ /* 0x000ea20000000c00 */
[----:B------:R-:W-:Y:S01]  /*21d0*/  UISETP.GE.AND UP0, UPT, UR42, 0x1, UPT ;  /* 0x000000012a00788c */ /* 0x000fe2000bf06270 */
[----:B------:R-:W-:Y:S01]  /*21e0*/  @!PT LDS RZ, [RZ] ;  /* 0x00000000fffff984 */ /* 0x000fe20000000800 */
[----:B------:R-:W-:Y:S01]  /*21f0*/  @!PT LDS RZ, [RZ] ;  /* 0x00000000fffff984 */ /* 0x000fe20000000800 */
[----:B------:R-:W-:Y:S01]  /*2200*/  @!PT LDS RZ, [RZ] ;  /* 0x00000000fffff984 */ /* 0x000fe20000000800 */
[----:B------:R-:W-:Y:S01]  /*2210*/  @!PT LDS RZ, [RZ] ;  /* 0x00000000fffff984 */ /* 0x000fe20000000800 */
[----:B------:R3:W-:Y:S06]  /*2220*/  MEMBAR.ALL.CTA ;  /* 0x0000000000007992 */ /* 0x0007ec0000008000 */
[----:B---3--:R-:W3:Y:S01]  /*2230*/  FENCE.VIEW.ASYNC.S ;  /* 0x00000000000073c6 */ /* 0x008ee20000000000 */
[----:B--2---:R-:W-:-:S13]  /*2240*/  LOP3.LUT P0, RZ, R6, 0x1, RZ, 0xc0, !PT ;  /* 0x0000000106ff7812 */ /* 0x004fda000780c0ff */
[----:B---3--:R-:W-:Y:S01]  /*2250*/  VOTEU.ANY UP1, P0 ;  /* 0x0000000000ff7886 */ /* 0x008fe20000020100 */
[----:B------:R-:W-:-:S13]  /*2260*/  PLOP3.LUT P0, PT, PT, PT, UP1, 0x80, 0x8 ;  /* 0x000000000008781c */ /* 0x000fda0003f0f018 */
[----:B-1----:R-:W-:Y:S02]  /*2270*/  @P0 LOP3.LUT R0, R5, 0xffff, RZ, 0xc0, !PT ;  /* 0x0000ffff05000812 */ /* 0x002fe400078ec0ff */
[----:B------:R-:W-:Y:S02]  /*2280*/  @P0 MOV R2, R4 ;  /* 0x0000000400020202 */ /* 0x000fe40000000f00 */
[----:B------:R-:W-:Y:S01]  /*2290*/  @P0 R2UR UR6, R0 ;  /* 0x00000000000602ca */ /* 0x000fe200000e0000 */
[----:B------:R-:W-:Y:S01]  /*22a0*/  VIADD R0, R3, 0x150 ;  /* 0x0000015003007836 */ /* 0x000fe20000000000 */
[----:B------:R-:W-:Y:S02]  /*22b0*/  @P0 SHF.R.U32.HI R4, RZ, 0x10, R5 ;  /* 0x00000010ff040819 */ /* 0x000fe40000011605 */
[----:B------:R-:W-:Y:S02]  /*22c0*/  @P0 R2UR UR8, R2 ;  /* 0x00000000020802ca */ /* 0x000fe400000e0000 */
[----:B------:R-:W-:-:S02]  /*22d0*/  PRMT R0, RZ, 0x654, R0 ;  /* 0x00000654ff007816 */ /* 0x000fc40000000000 */
[----:B------:R-:W-:Y:S02]  /*22e0*/  @P0 R2UR UR4, R4 ;  /* 0x00000000040402ca */ /* 0x000fe400000e0000 */
[----:B------:R1:W-:Y:S03]  /*22f0*/  SYNCS.ARRIVE.TRANS64.RED.A1T0 RZ, [R0+URZ], RZ ;  /* 0x000000ff00ff79a7 */ /* 0x0003e600081004ff */
[----:B------:R-:W-:-:S04]  /*2300*/  @UP1 UMOV UR37, UR6 ;  /* 0x0000000600251c82 */ /* 0x000fc80008000000 */
[----:B------:R-:W-:-:S04]  /*2310*/  @UP1 UMOV UR38, UR8 ;  /* 0x0000000800261c82 */ /* 0x000fc80008000000 */
[----:B------:R-:W-:Y:S01]  /*2320*/  @UP1 UMOV UR36, UR4 ;  /* 0x0000000400241c82 */ /* 0x000fe20008000000 */
[----:B------:R-:W-:Y:S05]  /*2330*/  BRA.U !UP0, `(.L_x_41) ;  /* 0x0000000108d47547 */ /* 0x000fea000b800000 */
[----:B------:R-:W2:Y:S01]  /*2340*/  LDCU.128 UR12, c[0x0][0xb10] ;  /* 0x00016200ff0c77ac */ /* 0x000ea20008000c00 */
[----:B------:R-:W3:Y:S01]  /*2350*/  LDCU UR25, c[0x0][0xb20] ;  /* 0x00016400ff1977ac */ /* 0x000ee20008000800 */
[----:B------:R-:W4:Y:S01]  /*2360*/  LDCU UR20, c[0x0][0xb0c] ;  /* 0x00016180ff1477ac */ /* 0x000f220008000800 */
[----:B------:R-:W1:Y:S01]  /*2370*/  LDCU.64 UR10, c[0x0][0xb28] ;  /* 0x00016500ff0a77ac */ /* 0x000e620008000a00 */
[----:B------:R-:W-:Y:S02]  /*2380*/  UISETP.NE.AND UP3, UPT, UR42, 0x1, UPT ;  /* 0x000000012a00788c */ /* 0x000fe4000bf65270 */
[----:B--2---:R-:W-:Y:S02]  /*2390*/  UIMAD.WIDE.U32 UR16, UR39, UR15, URZ ;  /* 0x0000000f271072a5 */ /* 0x004fe4000f8e00ff */
[----:B------:R-:W-:Y:S02]  /*23a0*/  UIMAD.WIDE.U32 UR8, UR40, UR12, URZ ;  /* 0x0000000c280872a5 */ /* 0x000fe4000f8e00ff */
[----:B------:R-:W-:-:S02]  /*23b0*/  UISETP.NE.AND UP0, UPT, UR14, 0x1, UPT ;  /* 0x000000010e00788c */ /* 0x000fc4000bf05270 */
[----:B------:R-:W-:Y:S01]  /*23c0*/  UIMAD.WIDE.U32 UR22, UR37, UR15, URZ ;  /* 0x0000000f251672a5 */ /* 0x000fe2000f8e00ff */
[----:B------:R-:W-:Y:S02]  /*23d0*/  UMOV UR16, UR17 ;  /* 0x0000001100107c82 */ /* 0x000fe40008000000 */
[----:B------:R-:W-:Y:S01]  /*23e0*/  UMOV UR8, UR9 ;  /* 0x0000000900087c82 */ /* 0x000fe20008000000 */
[----:B---3--:R-:W-:Y:S02]  /*23f0*/  USHF.R.U32.HI UR16, URZ, UR25, UR16 ;  /* 0x00000019ff107299 */ /* 0x008fe40008011610 */
[----:B----4-:R-:W-:Y:S02]  /*2400*/  UISETP.NE.AND UP2, UPT, UR20, 0x1, UPT ;  /* 0x000000011400788c */ /* 0x010fe4000bf45270 */
[----:B------:R-:W-:Y:S02]  /*2410*/  USHF.R.U32.HI UR8, URZ, UR13, UR8 ;  /* 0x0000000dff087299 */ /* 0x000fe40008011608 */
[----:B------:R-:W-:-:S02]  /*2420*/  USEL UR6, UR39, UR16, !UP0 ;  /* 0x0000001027067287 */ /* 0x000fc4000c000000 */
[----:B------:R-:W-:Y:S02]  /*2430*/  USEL UR8, UR40, UR8, !UP2 ;  /* 0x0000000828087287 */ /* 0x000fe4000d000000 */
[----:B-1----:R-:W-:Y:S01]  /*2440*/  UIMAD.WIDE.U32 UR16, UR6, UR10, URZ ;  /* 0x0000000a061072a5 */ /* 0x002fe2000f8e00ff */
[----:B------:R-:W-:Y:S01]  /*2450*/  UMOV UR4, UR23 ;  /* 0x0000001700047c82 */ /* 0x000fe20008000000 */
[----:B------:R-:W-:Y:S02]  /*2460*/  UIMAD.WIDE.U32 UR18, UR38, UR12, URZ ;  /* 0x0000000c261272a5 */ /* 0x000fe4000f8e00ff */
[----:B------:R-:W-:-:S03]  /*2470*/  UIMAD.WIDE.U32 UR22, UR8, UR10, URZ ;  /* 0x0000000a081672a5 */ /* 0x000fc6000f8e00ff */
[----:B------:R-:W-:Y:S01]  /*2480*/  UMOV UR16, UR17 ;  /* 0x0000001100107c82 */ /* 0x000fe20008000000 */
[----:B------:R-:W-:Y:S02]  /*2490*/  USHF.R.U32.HI UR4, URZ, UR25, UR4 ;  /* 0x00000019ff047299 */ /* 0x000fe40008011604 */
[----:B------:R-:W-:Y:S01]  /*24a0*/  @UP3 USHF.R.U32.HI UR6, URZ, UR11, UR16 ;  /* 0x0000000bff063299 */ /* 0x000fe20008011610 */
[----:B------:R-:W-:Y:S01]  /*24b0*/  UMOV UR18, UR19 ;  /* 0x0000001300127c82 */ /* 0x000fe20008000000 */
[----:B------:R-:W-:Y:S01]  /*24c0*/  UMOV UR22, UR23 ;  /* 0x0000001700167c82 */ /* 0x000fe20008000000 */
[----:B------:R-:W-:Y:S02]  /*24d0*/  USHF.R.U32.HI UR13, URZ, UR13, UR18 ;  /* 0x0000000dff0d7299 */ /* 0x000fe40008011612 */
[----:B------:R-:W-:Y:S02]  /*24e0*/  USEL UR4, UR37, UR4, !UP0 ;  /* 0x0000000425047287 */ /* 0x000fe4000c000000 */
[----:B------:R-:W-:-:S02]  /*24f0*/  @UP3 USHF.R.U32.HI UR8, URZ, UR11, UR22 ;  /* 0x0000000bff083299 */ /* 0x000fc40008011616 */
[----:B------:R-:W-:Y:S02]  /*2500*/  UIMAD UR9, UR42, UR6, URZ ;  /* 0x000000062a0972a4 */ /* 0x000fe4000f8e02ff */
[----:B------:R-:W-:Y:S02]  /*2510*/  USEL UR6, UR38, UR13, !UP2 ;  /* 0x0000000d26067287 */ /* 0x000fe4000d000000 */
[----:B------:R-:W-:Y:S02]  /*2520*/  UIMAD UR12, UR42, UR8, URZ ;  /* 0x000000082a0c72a4 */ /* 0x000fe4000f8e02ff */
[----:B------:R-:W-:Y:S02]  /*2530*/  UISETP.GE.AND UP0, UPT, UR4, UR9, UPT ;  /* 0x000000090400728c */ /* 0x000fe4000bf06270 */
[----:B------:R-:W-:Y:S02]  /*2540*/  UIMAD.WIDE.U32 UR16, UR4, UR10, URZ ;  /* 0x0000000a041072a5 */ /* 0x000fe4000f8e00ff */
[----:B------:R-:W-:-:S02]  /*2550*/  UISETP.GE.OR UP0, UPT, UR6, UR12, UP0 ;  /* 0x0000000c0600728c */ /* 0x000fc40008706670 */
        /* <DEDUP_REMOVED lines=19> */
.L_x_41:
[----:B------:R-:W2:Y:S02]  /*2690*/  LDCU UR4, c[0x0][0xb30] ;  /* 0x00016600ff0477ac */ /* 0x000ea40008000800 */
[----:B--2---:R-:W-:-:S09]  /*26a0*/  UISETP.NE.AND UP0, UPT, UR4, 0x1, UPT ;  /* 0x000000010400788c */ /* 0x004fd2000bf05270 */
[----:B------:R-:W-:Y:S05]  /*26b0*/  BRA.U UP0, `(.L_x_42) ;  /* 0x0000000100447547 */ /* 0x000fea000b800000 */
[----:B------:R-:W2:Y:S01]  /*26c0*/  LDCU.128 UR12, c[0x0][0xb10] ;  /* 0x00016200ff0c77ac */ /* 0x000ea20008000c00 */
[----:B------:R-:W3:Y:S01]  /*26d0*/  LDCU UR16, c[0x0][0xb0c] ;  /* 0x00016180ff1077ac */ /* 0x000ee20008000800 */
[----:B------:R-:W4:Y:S01]  /*26e0*/  LDCU UR17, c[0x0][0xb20] ;  /* 0x00016400ff1177ac */ /* 0x000f220008000800 */
[----:B--2---:R-:W-:Y:S02]  /*26f0*/  UIMAD.WIDE.U32 UR10, UR38, UR12, URZ ;  /* 0x0000000c260a72a5 */ /* 0x004fe4000f8e00ff */
[----:B------:R-:W-:Y:S02]  /*2700*/  UIMAD.WIDE.U32 UR8, UR37, UR15, URZ ;  /* 0x0000000f250872a5 */ /* 0x000fe4000f8e00ff */
[----:B---3--:R-:W-:Y:S02]  /*2710*/  UISETP.NE.AND UP2, UPT, UR16, 0x1, UPT ;  /* 0x000000011000788c */ /* 0x008fe4000bf45270 */
[----:B------:R-:W-:Y:S01]  /*2720*/  UISETP.NE.AND UP0, UPT, UR14, 0x1, UPT ;  /* 0x000000010e00788c */ /* 0x000fe2000bf05270 */
[----:B------:R-:W-:-:S02]  /*2730*/  UMOV UR6, UR11 ;  /* 0x0000000b00067c82 */ /* 0x000fc40008000000 */
[----:B------:R-:W-:Y:S01]  /*2740*/  UMOV UR4, UR9 ;  /* 0x0000000900047c82 */ /* 0x000fe20008000000 */
[----:B------:R-:W-:Y:S02]  /*2750*/  USHF.R.U32.HI UR6, URZ, UR13, UR6 ;  /* 0x0000000dff067299 */ /* 0x000fe40008011606 */
[----:B----4-:R-:W-:Y:S02]  /*2760*/  USHF.R.U32.HI UR4, URZ, UR17, UR4 ;  /* 0x00000011ff047299 */ /* 0x010fe40008011604 */
[----:B------:R-:W-:Y:S02]  /*2770*/  USEL UR6, UR38, UR6, !UP2 ;  /* 0x0000000626067287 */ /* 0x000fe4000d000000 */
[----:B------:R-:W-:-:S04]  /*2780*/  USEL UR4, UR37, UR4, !UP0 ;  /* 0x0000000425047287 */ /* 0x000fc8000c000000 */
[----:B------:R-:W-:Y:S02]  /*2790*/  UIADD3 UR8, UPT, UPT, UR6, -UR4, URZ ;  /* 0x8000000406087290 */ /* 0x000fe4000fffe0ff */
[----:B------:R-:W-:Y:S02]  /*27a0*/  UIADD3 UR4, UPT, UPT, -UR6, UR4, URZ ;  /* 0x0000000406047290 */ /* 0x000fe4000fffe1ff */
[----:B------:R-:W-:Y:S02]  /*27b0*/  UIMAD UR37, UR8, UR14, UR37 ;  /* 0x0000000e082572a4 */ /* 0x000fe4000f8e0225 */
[----:B------:R-:W-:-:S12]  /*27c0*/  UIMAD UR38, UR4, UR16, UR38 ;  /* 0x00000010042672a4 */ /* 0x000fd8000f8e0226 */
.L_x_42:
[----:B------:R-:W-:Y:S01]  /*27d0*/  VIADD R11, R11, 0x1 ;  /* 0x000000010b0b7836 */ /* 0x000fe20000000000 */
[----:B------:R-:W-:Y:S01]  /*27e0*/  PLOP3.LUT P1, PT, PT, PT, PT, 0x80, 0x8 ;  /* 0x000000000008781c */ /* 0x000fe20003f2f070 */
[----:B------:R-:W-:Y:S02]  /*27f0*/  UIADD3 UR16, UPT, UPT, UR38, UR62, URZ ;  /* 0x0000003e26107290 */ /* 0x000fe4000fffe0ff */
[----:B------:R-:W-:Y:S01]  /*2800*/  UIADD3 UR20, UPT, UPT, UR37, UR59, URZ ;  /* 0x0000003b25147290 */ /* 0x000fe2000fffe0ff */
[----:B------:R-:W-:-:S04]  /*2810*/  ISETP.NE.AND P0, PT, R11, 0x2, PT ;  /* 0x000000020b00780c */ /* 0x000fc80003f05270 */
[----:B------:R-:W-:Y:S02]  /*2820*/  SEL R3, RZ, 0x1, P0 ;  /* 0x00000001ff037807 */ /* 0x000fe40000000000 */
[----:B------:R-:W-:Y:S02]  /*2830*/  SEL R11, R11, RZ, P0 ;  /* 0x000000ff0b0b7207 */ /* 0x000fe40000000000 */
[----:B------:R-:W-:Y:S01]  /*2840*/  LOP3.LUT R10, R10, R3, RZ, 0x3c, !PT ;  /* 0x000000030a0a7212 */ /* 0x000fe200078e3cff */
[----:B------:R-:W-:Y:S06]  /*2850*/  BRA.U UP1, `(.L_x_43) ;  /* 0xfffffff1015c7547 */ /* 0x000fec000b83ffff */
[----:B------:R-:W-:Y:S01]  /*2860*/  UIADD3 UR7, UPT, UPT, UR7, 0x88, URZ ;  /* 0x0000008807077890 */ /* 0x000fe2000fffe0ff */
[----:B------:R-:W-:-:S03]  /*2870*/  SHF.L.U32 R3, R12, 0x1f, RZ ;  /* 0x0000001f0c037819 */ /* 0x000fc600000006ff */
[----:B------:R-:W-:-:S09]  /*2880*/  ULEA UR4, UR5, UR7, 0x3 ;  /* 0x0000000705047291 */ /* 0x000fd2000f8e18ff */
[----:B------:R-:W2:Y:S02]  /*2890*/  SYNCS.PHASECHK.TRANS64.TRYWAIT P0, [UR4], R3 ;  /* 0x00000003ff0075a7 */ /* 0x000ea40008001104 */
[----:B--2---:R-:W-:Y:S05]  /*28a0*/  @!P0 BRA `(.L_x_44) ;  /* 0x0000005800488947 */ /* 0x004fea0003800000 */
.L_x_131:
[----:B------:R-:W-:-:S04]  /*28b0*/  UIADD3 UR4, UPT, UPT, UR5, 0x1, URZ ;  /* 0x0000000105047890 */ /* 0x000fc8000fffe0ff */
[----:B------:R-:W-:-:S04]  /*28c0*/  UISETP.NE.AND UP0, UPT, UR4, 0x11, UPT ;  /* 0x000000110400788c */ /* 0x000fc8000bf05270 */
[----:B------:R-:W-:Y:S02]  /*28d0*/  USEL UR6, URZ, 0x1, UP0 ;  /* 0x00000001ff067887 */ /* 0x000fe40008000000 */
[----:B------:R-:W-:-:S04]  /*28e0*/  USEL UR4, UR4, URZ, UP0 ;  /* 0x000000ff04047287 */ /* 0x000fc80008000000 */
[----:B------:R-:W-:Y:S01]  /*28f0*/  ULEA UR5, UR4, UR7, 0x3 ;  /* 0x0000000704057291 */ /* 0x000fe2000f8e18ff */
[----:B------:R-:W-:-:S04]  /*2900*/  LOP3.LUT R2, R12, UR6, RZ, 0x3c, !PT ;  /* 0x000000060c027c12 */ /* 0x000fc8000f8e3cff */
[----:B-1----:R-:W-:-:S04]  /*2910*/  SHF.L.U32 R3, R2, 0x1f, RZ ;  /* 0x0000001f02037819 */ /* 0x002fc800000006ff */
[----:B------:R-:W1:Y:S02]  /*2920*/  SYNCS.PHASECHK.TRANS64.TRYWAIT P0, [UR5], R3 ;  /* 0x00000003ff0075a7 */ /* 0x000e640008001105 */
[----:B-1----:R-:W-:Y:S05]  /*2930*/  @!P0 BRA `(.L_x_45) ;  /* 0x00000058003c8947 */ /* 0x002fea0003800000 */
.L_x_133:
        /* <DEDUP_REMOVED lines=9> */
.L_x_135:
        /* <DEDUP_REMOVED lines=9> */
.L_x_137:
        /* <DEDUP_REMOVED lines=9> */
.L_x_139:
        /* <DEDUP_REMOVED lines=9> */
.L_x_141:
        /* <DEDUP_REMOVED lines=9> */
.L_x_143:
        /* <DEDUP_REMOVED lines=9> */
.L_x_145:
        /* <DEDUP_REMOVED lines=9> */
.L_x_147:
        /* <DEDUP_REMOVED lines=9> */
.L_x_149:
        /* <DEDUP_REMOVED lines=9> */
.L_x_151:
        /* <DEDUP_REMOVED lines=9> */
.L_x_153:
        /* <DEDUP_REMOVED lines=9> */
.L_x_155:
        /* <DEDUP_REMOVED lines=9> */
.L_x_157:
        /* <DEDUP_REMOVED lines=9> */
.L_x_159:
        /* <DEDUP_REMOVED lines=9> */
.L_x_161:
[----:B------:R-:W-:-:S04]  /*3120*/  UIADD3 UR4, UPT, UPT, UR4, 0x1, URZ ;  /* 0x0000000104047890 */ /* 0x000fc8000fffe0ff */
[----:B------:R-:W-:-:S04]  /*3130*/  UISETP.NE.AND UP0, UPT, UR4, 0x11, UPT ;  /* 0x000000110400788c */ /* 0x000fc8000bf05270 */
[----:B------:R-:W-:Y:S02]  /*3140*/  USEL UR5, URZ, 0x1, UP0 ;  /* 0x00000001ff057887 */ /* 0x000fe40008000000 */
[----:B------:R-:W-:-:S04]  /*3150*/  USEL UR4, UR4, URZ, UP0 ;  /* 0x000000ff04047287 */ /* 0x000fc80008000000 */
[----:B------:R-:W-:Y:S01]  /*3160*/  ULEA UR4, UR4, UR7, 0x3 ;  /* 0x0000000704047291 */ /* 0x000fe2000f8e18ff */
[----:B-1----:R-:W-:-:S04]  /*3170*/  LOP3.LUT R3, R2, UR5, RZ, 0x3c, !PT ;  /* 0x0000000502037c12 */ /* 0x002fc8000f8e3cff */
[----:B------:R-:W-:Y:S01]  /*3180*/  SHF.L.U32 R3, R3, 0x1f, RZ ;  /* 0x0000001f03037819 */ /* 0x000fe200000006ff */
[----:B------:R-:W-:-:S07]  /*3190*/  IMAD.U32 R0, RZ, RZ, UR4 ;  /* 0x00000004ff007e24 */ /* 0x000fce000f8e00ff */
.L_x_60:
[----:B-1----:R1:W2:Y:S02]  /*31a0*/  SYNCS.PHASECHK.TRANS64.TRYWAIT P0, [R0+URZ], R3 ;  /* 0x00000003000075a7 */ /* 0x0022a400080011ff */
[----:B--2---:R-:W-:Y:S05]  /*31b0*/  @!P0 NANOSLEEP.SYNCS 0x989680 ;  /* 0x009896800000895d */ /* 0x004fea0003900000 */
[----:B------:R-:W2:Y:S02]  /*31c0*/  @!P0 SYNCS.PHASECHK.TRANS64 P0, [R0+URZ], R3 ;  /* 0x00000003000085a7 */ /* 0x000ea400080010ff */
[----:B--2---:R-:W-:Y:S05]  /*31d0*/  @P0 EXIT ;  /* 0x000000000000094d */ /* 0x004fea0003800000 */
[----:B------:R-:W-:Y:S05]  /*31e0*/  BRA `(.L_x_60) ;  /* 0xfffffffc00ec7947 */ /* 0x000fea000383ffff */
.L_x_23:
[----:B------:R-:W1:Y:S02]  /*31f0*/  S2UR UR4, SR_CgaCtaId ;  /* 0x00000000000479c3 */ /* 0x000e640000008800 */
[----:B-1----:R-:W-:-:S04]  /*3200*/  UISETP.NE.AND UP0, UPT, UR4, URZ, UPT ;  /* 0x000000ff0400728c */ /* 0x002fc8000bf05270 */
[----:B------:R-:W-:-:S09]  /*3210*/  UISETP.NE.OR UP0, UPT, UR17, 0x1, UP0 ;  /* 0x000000011100788c */ /* 0x000fd20008705670 */
[----:B------:R-:W-:Y:S05]  /*3220*/  BRA.U UP0, `(.L_x_61) ;  /* 0x00000005004c7547 */ /* 0x000fea000b800000 */
[----:B------:R-:W1:Y:S01]  /*3230*/  S2UR UR5, SR_CgaCtaId ;  /* 0x00000000000579c3 */ /* 0x000e620000008800 */
[----:B------:R-:W-:Y:S01]  /*3240*/  UMOV UR4, 0x400 ;  /* 0x0000040000047882 */ /* 0x000fe20000000000 */
[----:B------:R-:W-:Y:S01]  /*3250*/  ISETP.GE.U32.AND P2, PT, R0, 0x2, PT ;  /* 0x000000020000780c */ /* 0x000fe20003f46070 */
[----:B------:R-:W-:Y:S01]  /*3260*/  IMAD.MOV.U32 R12, RZ, RZ, 0x1 ;  /* 0x00000001ff0c7424 */ /* 0x000fe200078e00ff */
[----:B------:R-:W-:Y:S02]  /*3270*/  CS2R R10, SRZ ;  /* 0x00000000000a7805 */ /* 0x000fe4000001ff00 */
[----:B------:R-:W-:Y:S01]  /*3280*/  CS2R R8, SRZ ;  /* 0x0000000000087805 */ /* 0x000fe2000001ff00 */
[----:B-1----:R-:W-:-:S03]  /*3290*/  ULEA UR6, UR5, UR4, 0x18 ;  /* 0x0000000405067291 */ /* 0x002fc6000f8ec0ff */
[----:B------:R-:W-:-:S09]  /*32a0*/  UMOV UR5, URZ ;  /* 0x000000ff00057c82 */ /* 0x000fd20008000000 */
.L_x_65:
[----:B------:R-:W-:Y:S02]  /*32b0*/  LEA R2, R8, UR6, 0x3 ;  /* 0x0000000608027c11 */ /* 0x000fe4000f8e18ff */
[----:B------:R-:W-:-:S03]  /*32c0*/  SHF.L.U32 R5, R9, 0x1f, RZ ;  /* 0x0000001f09057819 */ /* 0x000fc600000006ff */
[----:B------:R-:W-:Y:S01]  /*32d0*/  VIADD R4, R2, 0x1b0 ;  /* 0x000001b002047836 */ /* 0x000fe20000000000 */
[----:B------:R-:W1:Y:S02]  /*32e0*/  SYNCS.PHASECHK.TRANS64.TRYWAIT P0, [R2+URZ+0x1a0], R5 ;  /* 0x0001a005020075a7 */ /* 0x000e6400080011ff */
[----:B-1----:R-:W-:Y:S05]  /*32f0*/  @!P0 BRA `(.L_x_62) ;  /* 0x0000005400348947 */ /* 0x002fea0003800000 */
.L_x_162:
[----:B------:R-:W-:Y:S01]  /*3300*/  ULEA UR4, UR5, UR6, 0x3 ;  /* 0x0000000605047291 */ /* 0x000fe2000f8e18ff */
[----:B------:R-:W-:Y:S02]  /*3310*/  PRMT R4, RZ, 0x654, R4 ;  /* 0x00000654ff047816 */ /* 0x000fe40000000004 */
[----:B-1----:R-:W-:Y:S01]  /*3320*/  SHF.L.U32 R5, R12, 0x1f, RZ ;  /* 0x0000001f0c057819 */ /* 0x002fe200000006ff */
[----:B------:R-:W-:Y:S01]  /*3330*/  UIADD3 UR7, UPT, UPT, UR4, 0x140, URZ ;  /* 0x0000014004077890 */ /* 0x000fe2000fffe0ff */
[----:B------:R1:W-:Y:S05]  /*3340*/  SYNCS.ARRIVE.TRANS64.RED.A1T0 RZ, [R4+URZ], RZ ;  /* 0x000000ff04ff79a7 */ /* 0x0003ea00081004ff */
[----:B------:R-:W-:Y:S01]  /*3350*/  IMAD.U32 R7, RZ, RZ, UR7 ;  /* 0x00000007ff077e24 */ /* 0x000fe2000f8e00ff */
[----:B------:R-:W2:Y:S04]  /*3360*/  SYNCS.PHASECHK.TRANS64.TRYWAIT P0, [UR4+0x150], R5 ;  /* 0x00015005ff0075a7 */ /* 0x000ea80008001104 */
[----:B------:R-:W-:Y:S01]  /*3370*/  PRMT R6, R0, 0x654, R7 ;  /* 0x0000065400067816 */ /* 0x000fe20000000007 */
[----:B-1----:R-:W-:Y:S01]  /*3380*/  @!P2 IMAD.MOV.U32 R4, RZ, RZ, 0x10 ;  /* 0x00000010ff04a424 */ /* 0x002fe200078e00ff */
[----:B--2---:R-:W-:Y:S06]  /*3390*/  @!P0 BRA `(.L_x_63) ;  /* 0x0000005400208947 */ /* 0x004fec0003800000 */
.L_x_164:
[----:B------:R-:W-:Y:S01]  /*33a0*/  ULEA UR8, UR5, UR6, 0x4 ;  /* 0x0000000605087291 */ /* 0x000fe2000f8e20ff */
[----:B------:R-:W-:Y:S01]  /*33b0*/  SEL R3, R6, R3, !P2 ;  /* 0x0000000306037207 */ /* 0x000fe20005000000 */
[----:B------:R-:W-:Y:S01]  /*33c0*/  UIADD3 UR9, UPT, UPT, UR4, 0x140, URZ ;  /* 0x0000014004097890 */ /* 0x000fe2000fffe0ff */
[----:B-1----:R-:W-:Y:S01]  /*33d0*/  LEA R2, R11, UR6, 0x3 ;  /* 0x000000060b027c11 */ /* 0x002fe2000f8e18ff */
[----:B------:R-:W-:Y:S01]  /*33e0*/  UIADD3 UR8, UPT, UPT, UR8, 0x1d0, URZ ;  /* 0x000001d008087890 */ /* 0x000fe2000fffe0ff */
[----:B------:R-:W-:Y:S01]  /*33f0*/  SHF.L.U32 R5, R10, 0x1f, RZ ;  /* 0x0000001f0a057819 */ /* 0x000fe200000006ff */
[----:B------:R1:W-:Y:S01]  /*3400*/  @!P2 SYNCS.ARRIVE.TRANS64.RED RZ, [R3+URZ], R4 ;  /* 0x0000000403ffa9a7 */ /* 0x0003e200080004ff */
[----:B------:R-:W-:Y:S01]  /*3410*/  UIADD3 UR4, UPT, UPT, UR5, 0x1, URZ ;  /* 0x0000000105047890 */ /* 0x000fe2000fffe0ff */
[----:B------:R-:W-:-:S03]  /*3420*/  VIADD R8, R8, 0x1 ;  /* 0x0000000108087836 */ /* 0x000fc60000000000 */
[----:B------:R-:W-:Y:S02]  /*3430*/  UISETP.NE.AND UP0, UPT, UR4, 0x2, UPT ;  /* 0x000000020400788c */ /* 0x000fe4000bf05270 */
[----:B------:R-:W-:Y:S06]  /*3440*/  UGETNEXTWORKID.BROADCAST [UR8], [UR9] ;  /* 0x00000000080073ca */ /* 0x000fec0008000100 */
[----:B------:R-:W-:Y:S01]  /*3450*/  USEL UR7, URZ, 0x1, UP0 ;  /* 0x00000001ff077887 */ /* 0x000fe20008000000 */
[----:B------:R-:W-:Y:S01]  /*3460*/  ISETP.NE.AND P0, PT, R8, 0x2, PT ;  /* 0x000000020800780c */ /* 0x000fe20003f05270 */
[----:B------:R-:W-:Y:S01]  /*3470*/  USEL UR5, UR4, URZ, UP0 ;  /* 0x000000ff04057287 */ /* 0x000fe20008000000 */
[----:B------:R-:W2:Y:S03]  /*3480*/  SYNCS.PHASECHK.TRANS64.TRYWAIT P1, [R2+URZ+0x140], R5 ;  /* 0x00014005020075a7 */ /* 0x000ea600080211ff */
[----:B------:R-:W-:Y:S01]  /*3490*/  LOP3.LUT R12, R12, UR7, RZ, 0x3c, !PT ;  /* 0x000000070c0c7c12 */ /* 0x000fe2000f8e3cff */
[----:B-12---:R-:W-:Y:S07]  /*34a0*/  @!P1 BRA `(.L_x_64) ;  /* 0x0000005000f49947 */ /* 0x006fee0003800000 */
.L_x_165:
[C---:B------:R-:W-:Y:S01]  /*34b0*/  LEA R4, R11.reuse, UR6, 0x4 ;  /* 0x000000060b047c11 */ /* 0x040fe2000f8e20ff */
[----:B-1----:R-:W-:Y:S01]  /*34c0*/  VIADD R2, R2, 0x150 ;  /* 0x0000015002027836 */ /* 0x002fe20000000000 */
[----:B------:R-:W-:Y:S01]  /*34d0*/  SEL R8, R8, RZ, P0 ;  /* 0x000000ff08087207 */ /* 0x000fe20000000000 */
[----:B------:R-:W-:-:S03]  /*34e0*/  VIADD R11, R11, 0x1 ;  /* 0x000000010b0b7836 */ /* 0x000fc60000000000 */
[----:B------:R-:W1:Y:S01]  /*34f0*/  LDS.128 R4, [R4+0x1d0] ;  /* 0x0001d00004047984 */ /* 0x000e620000000c00 */
[----:B------:R-:W-:Y:S02]  /*3500*/  PRMT R2, RZ, 0x654, R2 ;  /* 0x00000654ff027816 */ /* 0x000fe40000000002 */
[C---:B------:R-:W-:Y:S01]  /*3510*/  ISETP.NE.AND P1, PT, R11.reuse, 0x2, PT ;  /* 0x000000020b00780c */ /* 0x040fe20003f25270 */
[----:B------:R-:W-:Y:S01]  /*3520*/  @!PT LDS RZ, [RZ] ;  /* 0x00000000fffff984 */ /* 0x000fe20000000800 */
[----:B------:R-:W-:Y:S01]  /*3530*/  @!PT LDS RZ, [RZ] ;  /* 0x00000000fffff984 */ /* 0x000fe20000000800 */
[----:B------:R-:W-:Y:S01]  /*3540*/  @!PT LDS RZ, [RZ] ;  /* 0x00000000fffff984 */ /* 0x000fe20000000800 */
[----:B------:R-:W-:Y:S01]  /*3550*/  @!PT LDS RZ, [RZ] ;  /* 0x00000000fffff984 */ /* 0x000fe20000000800 */
[----:B------:R2:W-:Y:S06]  /*3560*/  MEMBAR.ALL.CTA ;  /* 0x0000000000007992 */ /* 0x0005ec0000008000 */
[----:B--2---:R-:W2:Y:S01]  /*3570*/  FENCE.VIEW.ASYNC.S ;  /* 0x00000000000073c6 */ /* 0x004ea20000000000 */
[----:B------:R-:W-:Y:S01]  /*3580*/  SEL R11, R11, RZ, P1 ;  /* 0x000000ff0b0b7207 */ /* 0x000fe20000800000 */
[----:B--2---:R2:W-:Y:S01]  /*3590*/  SYNCS.ARRIVE.TRANS64.RED.A1T0 RZ, [R2+URZ], RZ ;  /* 0x000000ff02ff79a7 */ /* 0x0045e200081004ff */
[----:B-1----:R-:W-:-:S02]  /*35a0*/  LOP3.LUT P3, RZ, R6, 0x1, RZ, 0xc0, !PT ;  /* 0x0000000106ff7812 */ /* 0x002fc4000786c0ff */
[----:B------:R-:W-:-:S04]  /*35b0*/  SEL R5, RZ, 0x1, P1 ;  /* 0x00000001ff057807 */ /* 0x000fc80000800000 */
[----:B------:R-:W-:Y:S02]  /*35c0*/  LOP3.LUT R10, R10, R5, RZ, 0x3c, !PT ;  /* 0x000000050a0a7212 */ /* 0x000fe400078e3cff */
[----:B--2---:R-:W-:-:S04]  /*35d0*/  SEL R2, RZ, 0x1, P0 ;  /* 0x00000001ff027807 */ /* 0x004fc80000000000 */
[----:B------:R-:W-:Y:S01]  /*35e0*/  LOP3.LUT R9, R9, R2, RZ, 0x3c, !PT ;  /* 0x0000000209097212 */ /* 0x000fe200078e3cff */
[----:B------:R-:W-:Y:S06]  /*35f0*/  @P3 BRA `(.L_x_65) ;  /* 0xfffffffc002c3947 */ /* 0x000fec000383ffff */
[----:B------:R-:W-:Y:S01]  /*3600*/  ULEA UR4, UR5, UR6, 0x3 ;  /* 0x0000000605047291 */ /* 0x000fe2000f8e18ff */
[----:B------:R-:W-:-:S08]  /*3610*/  SHF.L.U32 R3, R12, 0x1f, RZ ;  /* 0x0000001f0c037819 */ /* 0x000fd000000006ff */
[----:B------:R-:W1:Y:S02]  /*3620*/  SYNCS.PHASECHK.TRANS64 P0, [UR4+0x150], R3 ;  /* 0x00015003ff0075a7 */ /* 0x000e640008001004 */
[----:B-1----:R-:W-:Y:S05]  /*3630*/  @P0 BRA `(.L_x_66) ;  /* 0x0000000000080947 */ /* 0x002fea0003800000 */
[----:B------:R-:W1:Y:S02]  /*3640*/  SYNCS.PHASECHK.TRANS64.TRYWAIT P0, [UR4+0x150], R3 ;  /* 0x00015003ff0075a7 */ /* 0x000e640008001104 */
[----:B-1----:R-:W-:Y:S05]  /*3650*/  @!P0 BRA `(.L_x_67) ;  /* 0x00000050009c8947 */ /* 0x002fea0003800000 */
.L_x_66:
[----:B------:R-:W-:-:S04]  /*3660*/  UIADD3 UR7, UPT, UPT, UR5, 0x1, URZ ;  /* 0x0000000105077890 */ /* 0x000fc8000fffe0ff */
[----:B------:R-:W-:-:S04]  /*3670*/  UISETP.NE.AND UP0, UPT, UR7, 0x2, UPT ;  /* 0x000000020700788c */ /* 0x000fc8000bf05270 */
[----:B------:R-:W-:Y:S02]  /*3680*/  USEL UR8, URZ, 0x1, UP0 ;  /* 0x00000001ff087887 */ /* 0x000fe40008000000 */
[----:B------:R-:W-:-:S04]  /*3690*/  USEL UR7, UR7, URZ, UP0 ;  /* 0x000000ff07077287 */ /* 0x000fc80008000000 */
[----:B------:R-:W-:Y:S01]  /*36a0*/  ULEA UR7, UR7, UR6, 0x3 ;  /* 0x0000000607077291 */ /* 0x000fe2000f8e18ff */
[----:B-1----:R-:W-:-:S04]  /*36b0*/  LOP3.LUT R3, R12, UR8, RZ, 0x3c, !PT ;  /* 0x000000080c037c12 */ /* 0x002fc8000f8e3cff */
[----:B------:R-:W-:-:S04]  /*36c0*/  SHF.L.U32 R0, R3, 0x1f, RZ ;  /* 0x0000001f03007819 */ /* 0x000fc800000006ff */
[----:B------:R-:W1:Y:S02]  /*36d0*/  SYNCS.PHASECHK.TRANS64 P0, [UR7+0x150], R0 ;  /* 0x00015000ff0075a7 */ /* 0x000e640008001007 */
[----:B-1----:R-:W-:Y:S05]  /*36e0*/  @P0 EXIT ;  /* 0x000000000000094d */ /* 0x002fea0003800000 */
[----:B------:R-:W-:Y:S02]  /*36f0*/  SHF.L.U32 R3, R3, 0x1f, RZ ;  /* 0x0000001f03037819 */ /* 0x000fe400000006ff */
[----:B------:R-:W-:-:S07]  /*3700*/  MOV R0, UR7 ;  /* 0x0000000700007c02 */ /* 0x000fce0008000f00 */
.L_x_68:
[----:B-1----:R1:W2:Y:S02]  /*3710*/  SYNCS.PHASECHK.TRANS64.TRYWAIT P0, [R0+URZ+0x150], R3 ;  /* 0x00015003000075a7 */ /* 0x0022a400080011ff */
[----:B--2---:R-:W-:Y:S05]  /*3720*/  @!P0 NANOSLEEP.SYNCS 0x989680 ;  /* 0x009896800000895d */ /* 0x004fea0003900000 */
[----:B------:R-:W2:Y:S02]  /*3730*/  @!P0 SYNCS.PHASECHK.TRANS64 P0, [R0+URZ+0x150], R3 ;  /* 0x00015003000085a7 */ /* 0x000ea400080010ff */
[----:B--2---:R-:W-:Y:S05]  /*3740*/  @P0 EXIT ;  /* 0x000000000000094d */ /* 0x004fea0003800000 */
[----:B------:R-:W-:Y:S05]  /*3750*/  BRA `(.L_x_68) ;  /* 0xfffffffc00ec7947 */ /* 0x000fea000383ffff */
.L_x_61:
[----:B------:R-:W-:Y:S05]  /*3760*/  BRA.U UP4, `(.L_x_69) ;  /* 0x0000000d04a07547 */ /* 0x000fea000b800000 */
[----:B------:R-:W1:Y:S01]  /*3770*/  S2UR UR7, SR_CgaCtaId ;  /* 0x00000000000779c3 */ /* 0x000e620000008800 */
[----:B------:R-:W-:Y:S01]  /*3780*/  UMOV UR4, 0x40 ;  /* 0x0000004000047882 */ /* 0x000fe20000000000 */
[----:B------:R-:W-:Y:S01]  /*3790*/  NOP ;  /* 0x0000000000007918 */ /* 0x000fe20000000000 */
[----:B------:R-:W-:Y:S01]  /*37a0*/  UMOV UR6, 0x400 ;  /* 0x0000040000067882 */ /* 0x000fe20000000000 */
[----:B-1----:R-:W-:Y:S02]  /*37b0*/  ULEA UR5, UR7, UR4, 0x18 ;  /* 0x0000000407057291 */ /* 0x002fe4000f8ec0ff */
[----:B------:R-:W-:-:S07]  /*37c0*/  ULEA UR6, UR7, UR6, 0x18 ;  /* 0x0000000607067291 */ /* 0x000fce000f8ec0ff */
[----:B------:R-:W1:Y:S02]  /*37d0*/  LDS.U8 R0, [UR5+0x1c] ;  /* 0x00001c05ff007984 */ /* 0x000e640008000000 */
[----:B-1----:R-:W-:-:S13]  /*37e0*/  ISETP.NE.AND P0, PT, R0, RZ, PT ;  /* 0x000000ff0000720c */ /* 0x002fda0003f05270 */
[----:B------:R-:W-:Y:S05]  /*37f0*/  @P0 BRA `(.L_x_70) ;  /* 0x0000000000580947 */ /* 0x000fea0003800000 */
[----:B------:R-:W-:-:S13]  /*3800*/  ELECT P0, URZ, PT ;  /* 0x0000000000ff782f */ /* 0x000fda0003800000 */
[----:B------:R-:W-:Y:S05]  /*3810*/  @!P0 BRA `(.L_x_71) ;  /* 0x0000000000608947 */ /* 0x000fea0003800000 */
[----:B------:R-:W-:Y:S01]  /*3820*/  UMOV UR4, 0x10 ;  /* 0x0000001000047882 */ /* 0x000fe20000000000 */
[----:B------:R-:W-:Y:S01]  /*3830*/  HFMA2 R0, -RZ, RZ, 0, 5.9604644775390625e-08 ;  /* 0x00000001ff007431 */ /* 0x000fe200000001ff */
[----:B------:R-:W-:-:S03]  /*3840*/  MOV R3, 0xffff ;  /* 0x0000ffff00037802 */ /* 0x000fc60000000f00 */
[----:B------:R-:W-:Y:S04]  /*3850*/  DEPBAR.LE SB1, 0x36 ;  /* 0x00009d800000791a */ /* 0x000fe80000000000 */
[----:B------:R-:W1:Y:S02]  /*3860*/  UTCATOMSWS.FIND_AND_SET.ALIGN UP0, UR4, UR4 ;  /* 0x00000004000475e3 */ /* 0x000e640008000800 */
[----:B-1----:R-:W-:Y:S01]  /*3870*/  MOV R4, UR4 ;  /* 0x0000000400047c02 */ /* 0x002fe20008000f00 */
[----:B------:R-:W-:Y:S06]  /*3880*/  BRA.U UP0, `(.L_x_72) ;  /* 0x0000000100187547 */ /* 0x000fec000b800000 */
.L_x_73:
[----:B------:R-:W-:Y:S05]  /*3890*/  NANOSLEEP 0x64 ;  /* 0x000000640000795d */ /* 0x000fea0003800000 */
[----:B------:R-:W-:-:S05]  /*38a0*/  UMOV UR4, 0x10 ;  /* 0x0000001000047882 */ /* 0x000fca0000000000 */
[----:B------:R-:W-:Y:S04]  /*38b0*/  DEPBAR.LE SB1, 0x36 ;  /* 0x00009d800000791a */ /* 0x000fe80000000000 */
[----:B------:R-:W1:Y:S02]  /*38c0*/  UTCATOMSWS.FIND_AND_SET.ALIGN UP0, UR4, UR4 ;  /* 0x00000004000475e3 */ /* 0x000e640008000800 */
[----:B-1----:R-:W-:Y:S01]  /*38d0*/  MOV R4, UR4 ;  /* 0x0000000400047c02 */ /* 0x002fe20008000f00 */
[----:B------:R-:W-:Y:S05]  /*38e0*/  BRA.U !UP0, `(.L_x_73) ;  /* 0xfffffffd08e87547 */ /* 0x000fea000b83ffff */
.L_x_72:
[-C--:B------:R-:W-:Y:S02]  /*38f0*/  SHF.L.U32 R3, R3, R4.reuse, RZ ;  /* 0x0000000403037219 */ /* 0x080fe400000006ff */
[----:B------:R-:W-:Y:S01]  /*3900*/  SHF.L.U32 R0, R0, R4, RZ ;  /* 0x0000000400007219 */ /* 0x000fe200000006ff */
[----:B------:R-:W-:Y:S02]  /*3910*/  IMAD.SHL.U32 R4, R4, 0x20, RZ ;  /* 0x0000002004047824 */ /* 0x000fe400078e00ff */
[----:B------:R1:W-:Y:S04]  /*3920*/  ATOMS.OR RZ, [UR5+0x14], R3 ;  /* 0x00001403ffff798c */ /* 0x0003e8000b000005 */
[----:B------:R1:W-:Y:S04]  /*3930*/  ATOMS.OR RZ, [UR5+0x18], R0 ;  /* 0x00001800ffff798c */ /* 0x0003e8000b000005 */
[----:B------:R1:W-:Y:S01]  /*3940*/  STS [UR6+0x1f0], R4 ;  /* 0x0001f004ff007988 */ /* 0x0003e20008000806 */
[----:B------:R-:W-:Y:S05]  /*3950*/  BRA `(.L_x_71) ;  /* 0x0000000000107947 */ /* 0x000fea0003800000 */
.L_x_70:
[----:B------:R-:W-:Y:S02]  /*3960*/  MOV R0, 0xffffffff ;  /* 0xffffffff00007802 */ /* 0x000fe40000000f00 */
[----:B------:R-:W-:-:S03]  /*3970*/  MOV R4, 0x39a0 ;  /* 0x000039a000047802 */ /* 0x000fc60000000f00 */
[----:B------:R1:W-:Y:S04]  /*3980*/  STS [UR6+0x1f0], R0 ;  /* 0x0001f000ff007988 */ /* 0x0003e80008000806 */
[----:B-1---5:R-:W-:Y:S05]  /*3990*/  CALL.REL.NOINC `($__internal_1_$__cuda_sm10x_tcgen05_guardrail_trap_phase_invalid_during_alloc) ;  /* 0x0000005400587944 */ /* 0x022fea0003c00000 */
.L_x_71:
[----:B------:R-:W-:Y:S05]  /*39a0*/  WARPSYNC.ALL ;  /* 0x0000000000007948 */ /* 0x000fea0003800000 */
[----:B------:R-:W2:Y:S01]  /*39b0*/  S2UR UR4, SR_CgaCtaId ;  /* 0x00000000000479c3 */ /* 0x000ea20000008800 */
[----:B------:R-:W-:Y:S01]  /*39c0*/  UMOV UR17, 0x400 ;  /* 0x0000040000117882 */ /* 0x000fe20000000000 */
[----:B------:R-:W-:-:S06]  /*39d0*/  NOP ;  /* 0x0000000000007918 */ /* 0x000fcc0000000000 */
[----:B------:R-:W-:Y:S06]  /*39e0*/  BAR.ARV 0x6, 0xa0 ;  /* 0x0182800000007b1d */ /* 0x000fec0000002000 */
[----:B------:R-:W3:Y:S01]  /*39f0*/  LDCU UR5, c[0x0][0x38c] ;  /* 0x00007180ff0577ac */ /* 0x000ee20008000800 */
[----:B------:R-:W-:Y:S01]  /*3a00*/  LOP3.LUT R2, R2, 0xffff, RZ, 0xc0, !PT ;  /* 0x0000ffff02027812 */ /* 0x000fe200078ec0ff */
[----:B------:R-:W-:Y:S01]  /*3a10*/  IMAD.MOV.U32 R11, RZ, RZ, 0x1 ;  /* 0x00000001ff0b7424 */ /* 0x000fe200078e00ff */
[----:B------:R-:W-:Y:S01]  /*3a20*/  CS2R R8, SRZ ;  /* 0x0000000000087805 */ /* 0x000fe2000001ff00 */
[----:B------:R-:W4:Y:S01]  /*3a30*/  LDCU UR8, c[0x0][0x38c] ;  /* 0x00007180ff0877ac */ /* 0x000f220008000800 */
[----:B------:R-:W-:Y:S01]  /*3a40*/  R2UR UR19, R2 ;  /* 0x00000000021372ca */ /* 0x000fe200000e0000 */
[----:B------:R-:W-:Y:S01]  /*3a50*/  IMAD.MOV.U32 R10, RZ, RZ, RZ ;  /* 0x000000ffff0a7224 */ /* 0x000fe200078e00ff */
[----:B------:R-:W-:Y:S01]  /*3a60*/  UMOV UR22, URZ ;  /* 0x000000ff00167c82 */ /* 0x000fe20008000000 */
[----:B------:R-:W-:Y:S01]  /*3a70*/  UMOV UR14, URZ ;  /* 0x000000ff000e7c82 */ /* 0x000fe20008000000 */
[----:B--2---:R-:W-:Y:S01]  /*3a80*/  ULEA UR17, UR4, UR17, 0x18 ;  /* 0x0000001104117291 */ /* 0x004fe2000f8ec0ff */
[----:B------:R-:W-:Y:S01]  /*3a90*/  UMOV UR26, 0x0 ;  /* 0x00000000001a7882 */ /* 0x000fe20000000000 */
[----:B------:R-:W-:-:S02]  /*3aa0*/  UMOV UR27, 0x4200490 ;  /* 0x04200490001b7882 */ /* 0x000fc40000000000 */
[----:B------:R-:W-:Y:S02]  /*3ab0*/  UIADD3 UR6, UPT, UPT, UR17, 0x4400, URZ ;  /* 0x0000440011067890 */ /* 0x000fe4000fffe0ff */
[----:B------:R-:W-:Y:S02]  /*3ac0*/  UIADD3 UR7, UPT, UPT, UR17, 0x15400, URZ ;  /* 0x0001540011077890 */ /* 0x000fe4000fffe0ff */
[----:B---3--:R-:W-:Y:S01]  /*3ad0*/  UIADD3 UR5, UPT, UPT, UR5, 0x3f, URZ ;  /* 0x0000003f05057890 */ /* 0x008fe2000fffe0ff */
[----:B-1----:R-:W1:Y:S01]  /*3ae0*/  LDS R0, [UR17+0x1f0] ;  /* 0x0001f011ff007984 */ /* 0x002e620008000800 */
[----:B------:R-:W-:Y:S02]  /*3af0*/  USHF.R.U32.HI UR6, URZ, 0x4, UR6 ;  /* 0x00000004ff067899 */ /* 0x000fe40008011606 */
[----:B------:R-:W-:Y:S02]  /*3b00*/  USHF.R.S32.HI UR4, URZ, 0x1f, UR5 ;  /* 0x0000001fff047899 */ /* 0x000fe40008011405 */
[----:B------:R-:W-:-:S02]  /*3b10*/  ULOP3.LUT UR6, UR6, 0x3fff, URZ, 0xc0, !UPT ;  /* 0x00003fff06067892 */ /* 0x000fc4000f8ec0ff */
[----:B------:R-:W-:Y:S02]  /*3b20*/  ULEA.HI UR4, UR4, UR5, URZ, 0x6 ;  /* 0x0000000504047291 */ /* 0x000fe4000f8f30ff */
[----:B------:R-:W-:Y:S02]  /*3b30*/  USHF.R.U32.HI UR5, URZ, 0x4, UR7 ;  /* 0x00000004ff057899 */ /* 0x000fe40008011607 */
[----:B------:R-:W-:Y:S02]  /*3b40*/  USHF.R.S32.HI UR28, URZ, 0x6, UR4 ;  /* 0x00000006ff1c7899 */ /* 0x000fe40008011404 */
[----:B------:R-:W-:Y:S02]  /*3b50*/  ULOP3.LUT UR5, UR5, 0x3fff, URZ, 0xc0, !UPT ;  /* 0x00003fff05057892 */ /* 0x000fe4000f8ec0ff */
[----:B------:R-:W-:Y:S02]  /*3b60*/  UISETP.LT.AND UP0, UPT, UR28, 0x1, UPT ;  /* 0x000000011c00788c */ /* 0x000fe4000bf01270 */
[----:B------:R-:W-:-:S02]  /*3b70*/  ULOP3.LUT UR20, UR6, 0x10000, URZ, 0xfc, !UPT ;  /* 0x0001000006147892 */ /* 0x000fc4000f8efcff */
[----:B------:R-:W-:Y:S02]  /*3b80*/  USEL UR29, UR28, 0x1, !UP0 ;  /* 0x000000011c1d7887 */ /* 0x000fe4000c000000 */
[----:B------:R-:W-:Y:S02]  /*3b90*/  ULOP3.LUT UR21, UR5, 0x10000, URZ, 0xfc, !UPT ;  /* 0x0001000005157892 */ /* 0x000fe4000f8efcff */
[----:B------:R-:W-:Y:S02]  /*3ba0*/  UIADD3 UR29, UPT, UPT, -UR29, URZ, URZ ;  /* 0x000000ff1d1d7290 */ /* 0x000fe4000fffe1ff */
[----:B----4-:R-:W-:Y:S01]  /*3bb0*/  UISETP.GE.AND UP4, UPT, UR8, 0x1, UPT ;  /* 0x000000010800788c */ /* 0x010fe2000bf86270 */
[----:B------:R-:W-:Y:S01]  /*3bc0*/  UMOV UR24, 0x0 ;  /* 0x0000000000187882 */ /* 0x000fe20000000000 */
[----:B------:R-:W-:Y:S01]  /*3bd0*/  UMOV UR25, 0x4200490 ;  /* 0x0420049000197882 */ /* 0x000fe20000000000 */
[----:B-1----:R-:W-:-:S15]  /*3be0*/  R2UR UR30, R0 ;  /* 0x00000000001e72ca */ /* 0x002fde00000e0000 */
.L_x_80:
[----:B------:R-:W-:Y:S02]  /*3bf0*/  LEA R0, R10, UR17, 0x3 ;  /* 0x000000110a007c11 */ /* 0x000fe4000f8e18ff */
[----:B------:R-:W-:Y:S02]  /*3c00*/  SHF.L.U32 R5, R9, 0x1f, RZ ;  /* 0x0000001f09057819 */ /* 0x000fe400000006ff */
[----:B------:R-:W-:Y:S01]  /*3c10*/  PLOP3.LUT P0, PT, PT, PT, UP4, 0x80, 0x8 ;  /* 0x000000000008781c */ /* 0x000fe20003f0f048 */
[----:B------:R-:W-:Y:S01]  /*3c20*/  VIADD R3, R0, 0x150 ;  /* 0x0000015000037836 */ /* 0x000fe20000000000 */
[----:B-1----:R-:W1:Y:S02]  /*3c30*/  SYNCS.PHASECHK.TRANS64.TRYWAIT P1, [R0+URZ+0x140], R5 ;  /* 0x00014005000075a7 */ /* 0x002e6400080211ff */
[----:B-1-3--:R-:W-:Y:S09]  /*3c40*/  @!P1 BRA `(.L_x_74) ;  /* 0x0000004c00389947 */ /* 0x00aff20003800000 */
.L_x_167:
[----:B------:R-:W-:Y:S01]  /*3c50*/  LEA R4, R10, UR17, 0x4 ;  /* 0x000000110a047c11 */ /* 0x000fe2000f8e20ff */
[----:B------:R-:W-:Y:S01]  /*3c60*/  @UP4 ULEA UR4, UR14, UR17, 0x3 ;  /* 0x000000110e044291 */ /* 0x000fe2000f8e18ff */
[----:B------:R-:W-:Y:S01]  /*3c70*/  PLOP3.LUT P2, PT, PT, PT, PT, 0x80, 0x8 ;  /* 0x000000000008781c */ /* 0x000fe20003f4f070 */
[----:B------:R-:W-:Y:S01]  /*3c80*/  ULEA UR23, UR22, UR17, 0x3 ;  /* 0x0000001116177291 */ /* 0x000fe2000f8e18ff */
[----:B------:R-:W-:Y:S02]  /*3c90*/  PRMT R3, RZ, 0x654, R3 ;  /* 0x00000654ff037816 */ /* 0x000fe40000000003 */
[----:B-1----:R-:W1:Y:S01]  /*3ca0*/  LDS.128 R4, [R4+0x1d0] ;  /* 0x0001d00004047984 */ /* 0x002e620000000c00 */
[----:B------:R-:W-:Y:S02]  /*3cb0*/  @P0 SHF.L.U32 R2, R8, 0x1f, RZ ;  /* 0x0000001f08020819 */ /* 0x000fe400000006ff */
[----:B------:R-:W-:Y:S01]  /*3cc0*/  SHF.L.U32 R0, R11, 0x1f, RZ ;  /* 0x0000001f0b007819 */ /* 0x000fe200000006ff */
[----:B------:R-:W-:Y:S01]  /*3cd0*/  @!PT LDS RZ, [RZ] ;  /* 0x00000000fffff984 */ /* 0x000fe20000000800 */
[----:B------:R-:W-:Y:S01]  /*3ce0*/  @!PT LDS RZ, [RZ] ;  /* 0x00000000fffff984 */ /* 0x000fe20000000800 */
[----:B------:R-:W-:Y:S01]  /*3cf0*/  @!PT LDS RZ, [RZ] ;  /* 0x00000000fffff984 */ /* 0x000fe20000000800 */
[----:B------:R-:W-:Y:S01]  /*3d00*/  @!PT LDS RZ, [RZ] ;  /* 0x00000000fffff984 */ /* 0x000fe20000000800 */
[----:B------:R2:W-:Y:S06]  /*3d10*/  MEMBAR.ALL.CTA ;  /* 0x0000000000007992 */ /* 0x0005ec0000008000 */
[----:B--2---:R-:W2:Y:S02]  /*3d20*/  FENCE.VIEW.ASYNC.S ;  /* 0x00000000000073c6 */ /* 0x004ea40000000000 */
[----:B--2---:R2:W-:Y:S01]  /*3d30*/  SYNCS.ARRIVE.TRANS64.RED.A1T0 RZ, [R3+URZ], RZ ;  /* 0x000000ff03ff79a7 */ /* 0x0045e200081004ff */
[----:B------:R2:W3:Y:S01]  /*3d40*/  @P0 SYNCS.PHASECHK.TRANS64.TRYWAIT P2, [UR4], R2 ;  /* 0x00000002ff0005a7 */ /* 0x0004e20008041104 */
[----:B------:R-:W-:Y:S01]  /*3d50*/  ULEA.HI UR4, UR22, UR22, URZ, 0x1 ;  /* 0x0000001616047291 */ /* 0x000fe2000f8f08ff */
[----:B-1----:R-:W-:-:S03]  /*3d60*/  LOP3.LUT P1, RZ, R6, 0x1, RZ, 0xc0, !PT ;  /* 0x0000000106ff7812 */ /* 0x002fc6000782c0ff */
[----:B------:R-:W-:Y:S02]  /*3d70*/  USHF.L.U32 UR18, UR4, 0x6, URZ ;  /* 0x0000000604127899 */ /* 0x000fe400080006ff */
[----:B------:R-:W-:Y:S02]  /*3d80*/  ULOP3.LUT UR4, UR4, 0xffe, URZ, 0xc0, !UPT ;  /* 0x00000ffe04047892 */ /* 0x000fe4000f8ec0ff */
[----:B------:R-:W-:Y:S02]  /*3d90*/  ULOP3.LUT UR18, UR18, 0xffffff80, URZ, 0xc0, !UPT ;  /* 0xffffff8012127892 */ /* 0x000fe4000f8ec0ff */
[----:B------:R-:W-:Y:S02]  /*3da0*/  UIADD3 UR4, UPT, UPT, -UR4, UR22, URZ ;  /* 0x0000001604047290 */ /* 0x000fe4000fffe1ff */
[----:B------:R-:W-:Y:S01]  /*3db0*/  UIADD3 UR18, UPT, UPT, UR30, UR18, URZ ;  /* 0x000000121e127290 */ /* 0x000fe2000fffe0ff */
[----:B------:R-:W1:Y:S03]  /*3dc0*/  SYNCS.PHASECHK.TRANS64.TRYWAIT P0, [UR23+0x180], R0 ;  /* 0x00018000ff0075a7 */ /* 0x000e660008001117 */
[----:B------:R-:W-:Y:S01]  /*3dd0*/  ULEA UR18, UR4, UR18, 0x14 ;  /* 0x0000001204127291 */ /* 0x000fe2000f8ea0ff */
[----:B-123--:R-:W-:Y:S11]  /*3de0*/  @!P0 BRA `(.L_x_75) ;  /* 0x0000004800e48947 */ /* 0x00eff60003800000 */
.L_x_169:
[----:B------:R-:W-:Y:S01]  /*3df0*/  IADD3 R10, PT, PT, R10, 0x1, RZ ;  /* 0x000000010a0a7810 */ /* 0x000fe20007ffe0ff */
[----:B------:R-:W-:Y:S06]  /*3e00*/  BRA.U !UP4, `(.L_x_76) ;  /* 0x000000010c987547 */ /* 0x000fec000b800000 */
[----:B------:R-:W-:Y:S01]  /*3e10*/  UPLOP3.LUT UP2, UPT, UPT, UPT, UPT, 0x40, 0x4 ;  /* 0x000000000004789c */ /* 0x000fe20003f4e870 */
[----:B------:R-:W-:Y:S01]  /*3e20*/  UMOV UR16, UR29 ;  /* 0x0000001d00107c82 */ /* 0x000fe20008000000 */
[----:B------:R-:W-:Y:S01]  /*3e30*/  UMOV UR15, UR28 ;  /* 0x0000001c000f7c82 */ /* 0x000fe20008000000 */
[----:B------:R-:W-:-:S08]  /*3e40*/  UMOV UR6, UR14 ;  /* 0x0000000e00067c82 */ /* 0x000fd00008000000 */
.L_x_79:
[----:B------:R-:W-:Y:S02]  /*3e50*/  UIADD3 UR16, UPT, UPT, UR16, 0x1, URZ ;  /* 0x0000000110107890 */ /* 0x000fe4000fffe0ff */
[----:B--2---:R-:W-:Y:S02]  /*3e60*/  ULEA UR5, UR6, UR17, 0x3 ;  /* 0x0000001106057291 */ /* 0x004fe4000f8e18ff */
[----:B------:R-:W-:Y:S01]  /*3e70*/  UISETP.NE.AND UP3, UPT, UR16, URZ, UPT ;  /* 0x000000ff1000728c */ /* 0x000fe2000bf65270 */
[----:B---3--:R-:W-:Y:S10]  /*3e80*/  @P2 BRA `(.L_x_77) ;  /* 0x00000000000c2947 */ /* 0x008ff40003800000 */
[----:B-1----:R-:W-:Y:S04]  /*3e90*/  SHF.L.U32 R3, R8, 0x1f, RZ ;  /* 0x0000001f08037819 */ /* 0x002fe800000006ff */
[----:B------:R-:W1:Y:S02]  /*3ea0*/  SYNCS.PHASECHK.TRANS64.TRYWAIT P0, [UR5], R3 ;  /* 0x00000003ff0075a7 */ /* 0x000e640008001105 */
[----:B-1----:R-:W-:Y:S05]  /*3eb0*/  @!P0 BRA `(.L_x_78) ;  /* 0x0000004800c88947 */ /* 0x002fea0003800000 */
.L_x_77:
[----:B------:R-:W-:Y:S01]  /*3ec0*/  UISETP.NE.AND UP0, UPT, UR15, 0x1, UPT ;  /* 0x000000010f00788c */ /* 0x000fe2000bf05270 */
[----:B------:R-:W-:Y:S01]  /*3ed0*/  PLOP3.LUT P2, PT, PT, PT, PT, 0x80, 0x8 ;  /* 0x000000000008781c */ /* 0x000fe20003f4f070 */
[----:B------:R-:W-:Y:S02]  /*3ee0*/  UIADD3 UR4, UPT, UPT, UR6, 0x1, URZ ;  /* 0x0000000106047890 */ /* 0x000fe4000fffe0ff */
[----:B------:R-:W-:Y:S02]  /*3ef0*/  ULEA UR12, UR6, UR21, 0x9 ;  /* 0x00000015060c7291 */ /* 0x000fe4000f8e48ff */
[----:B------:R-:W-:Y:S01]  /*3f00*/  UISETP.NE.AND UP1, UPT, UR4, 0x11, UPT ;  /* 0x000000110400788c */ /* 0x000fe2000bf25270 */
[----:B------:R-:W-:Y:S01]  /*3f10*/  PLOP3.LUT P0, PT, PT, PT, UP0, 0x80, 0x8 ;  /* 0x000000000008781c */ /* 0x000fe20003f0f008 */
[----:B------:R-:W-:Y:S02]  /*3f20*/  UIADD3 UR10, UPT, UPT, UR12, 0x2, URZ ;  /* 0x000000020c0a7890 */ /* 0x000fe4000fffe0ff */
[----:B------:R-:W-:Y:S02]  /*3f30*/  USEL UR7, URZ, 0x1, UP1 ;  /* 0x00000001ff077887 */ /* 0x000fe40008800000 */
[----:B------:R-:W-:Y:S02]  /*3f40*/  USEL UR14, UR4, URZ, UP1 ;  /* 0x000000ff040e7287 */ /* 0x000fe40008800000 */
[----:B------:R-:W-:Y:S02]  /*3f50*/  UIADD3 UR15, UPT, UPT, UR15, -0x1, URZ ;  /* 0xffffffff0f0f7890 */ /* 0x000fe4000fffe0ff */
[----:B------:R-:W-:Y:S01]  /*3f60*/  @UP0 ULEA UR4, UR14, UR17, 0x3 ;  /* 0x000000110e040291 */ /* 0x000fe2000f8e18ff */
[----:B------:R-:W-:Y:S01]  /*3f70*/  LOP3.LUT R8, R8, UR7, RZ, 0x3c, !PT ;  /* 0x0000000708087c12 */ /* 0x000fe2000f8e3cff */
[----:B------:R-:W-:Y:S01]  /*3f80*/  UIADD3 UR7, UPT, UPT, UR5, 0x88, URZ ;  /* 0x0000008805077890 */ /* 0x000fe2000fffe0ff */
[----:B------:R-:W-:Y:S02]  /*3f90*/  UMOV UR13, 0x80004020 ;  /* 0x80004020000d7882 */ /* 0x000fe40000000000 */
[----:B-1----:R-:W-:Y:S01]  /*3fa0*/  @P0 SHF.L.U32 R0, R8, 0x1f, RZ ;  /* 0x0000001f08000819 */ /* 0x002fe200000006ff */
[----:B------:R-:W-:Y:S01]  /*3fb0*/  UMOV UR5, 0x80004020 ;  /* 0x8000402000057882 */ /* 0x000fe20000000000 */
[----:B------:R-:W-:Y:S01]  /*3fc0*/  UMOV UR11, 0x80004020 ;  /* 0x80004020000b7882 */ /* 0x000fe20000000000 */
[----:B------:R-:W-:Y:S01]  /*3fd0*/  UMOV UR9, 0x80004020 ;  /* 0x8000402000097882 */ /* 0x000fe20000000000 */
[----:B------:R2:W3:Y:S01]  /*3fe0*/  @P0 SYNCS.PHASECHK.TRANS64.TRYWAIT P2, [UR4], R0 ;  /* 0x00000000ff0005a7 */ /* 0x0004e20008041104 */
[----:B------:R-:W-:Y:S03]  /*3ff0*/  ULEA UR4, UR6, UR20, 0x8 ;  /* 0x0000001406047291 */ /* 0x000fe6000f8e40ff */
[----:B------:R-:W-:Y:S01]  /*4000*/  UMOV UR6, UR14 ;  /* 0x0000000e00067c82 */ /* 0x000fe20008000000 */
[----:B------:R-:W-:Y:S05]  /*4010*/  UIADD3 UR8, UPT, UPT, UR4, 0x2, URZ ;  /* 0x0000000204087890 */ /* 0x000fea000fffe0ff */
[----:B------:R2:W-:Y:S01]  /*4020*/  UTCQMMA gdesc[UR4], gdesc[UR12], tmem[UR18], tmem[UR26], idesc[UR27], UP2 ;  /* 0x00ff1a0c040075ea */ /* 0x0005e20009000312 */
[----:B------:R-:W-:Y:S03]  /*4030*/  UPLOP3.LUT UP2, UPT, UPT, UPT, UPT, 0x80, 0x8 ;  /* 0x000000000008789c */ /* 0x000fe60003f4f070 */
[----:B------:R2:W-:Y:S01]  /*4040*/  UTCQMMA gdesc[UR8], gdesc[UR10], tmem[UR18], tmem[UR24], idesc[UR25], UPT ;  /* 0x00ff180a080075ea */ /* 0x0005e2000b800312 */
[----:B------:R2:W-:Y:S01]  /*4050*/  UTCBAR.MULTICAST [UR7], URZ, UR19 ;  /* 0x000000ff070073e9 */ /* 0x0005e20008000813 */
[----:B------:R-:W-:Y:S06]  /*4060*/  BRA.U UP3, `(.L_x_79) ;  /* 0xfffffffd03787547 */ /* 0x000fec000b83ffff */
.L_x_76:
[----:B--2---:R-:W-:Y:S01]  /*4070*/  UIADD3 UR4, UPT, UPT, UR22, 0x1, URZ ;  /* 0x0000000116047890 */ /* 0x004fe2000fffe0ff */
[C---:B------:R-:W-:Y:S01]  /*4080*/  ISETP.NE.AND P0, PT, R10.reuse, 0x2, PT ;  /* 0x000000020a00780c */ /* 0x040fe20003f05270 */
[----:B------:R-:W-:Y:S02]  /*4090*/  UIADD3 UR5, UPT, UPT, UR23, 0x160, URZ ;  /* 0x0000016017057890 */ /* 0x000fe4000fffe0ff */
[----:B------:R-:W-:Y:S01]  /*40a0*/  UISETP.NE.AND UP0, UPT, UR4, 0x4, UPT ;  /* 0x000000040400788c */ /* 0x000fe2000bf05270 */
[----:B-1----:R-:W-:Y:S02]  /*40b0*/  SEL R0, RZ, 0x1, P0 ;  /* 0x00000001ff007807 */ /* 0x002fe40000000000 */
[----:B------:R-:W-:Y:S01]  /*40c0*/  SEL R10, R10, RZ, P0 ;  /* 0x000000ff0a0a7207 */ /* 0x000fe20000000000 */
[----:B------:R-:W-:Y:S01]  /*40d0*/  USEL UR6, URZ, 0x1, UP0 ;  /* 0x00000001ff067887 */ /* 0x000fe20008000000 */
[----:B------:R-:W-:Y:S01]  /*40e0*/  LOP3.LUT R9, R9, R0, RZ, 0x3c, !PT ;  /* 0x0000000009097212 */ /* 0x000fe200078e3cff */
[----:B------:R-:W-:Y:S01]  /*40f0*/  USEL UR22, UR4, URZ, UP0 ;  /* 0x000000ff04167287 */ /* 0x000fe20008000000 */
[----:B------:R1:W-:Y:S03]  /*4100*/  UTCBAR [UR5], URZ ;  /* 0x000000ff050073e9 */ /* 0x0003e600080000ff */
[----:B------:R-:W-:Y:S01]  /*4110*/  LOP3.LUT R11, R11, UR6, RZ, 0x3c, !PT ;  /* 0x000000060b0b7c12 */ /* 0x000fe2000f8e3cff */
[----:B------:R-:W-:Y:S07]  /*4120*/  @P1 BRA `(.L_x_80) ;  /* 0xfffffff800b01947 */ /* 0x000fee000383ffff */
[----:B------:R-:W2:Y:S01]  /*4130*/  S2UR UR8, SR_CgaCtaId ;  /* 0x00000000000879c3 */ /* 0x000ea20000008800 */
[----:B------:R-:W-:Y:S01]  /*4140*/  ELECT P0, URZ, PT ;  /* 0x0000000000ff782f */ /* 0x000fe20003800000 */
[----:B------:R-:W-:Y:S01]  /*4150*/  IMAD.MOV.U32 R0, RZ, RZ, 0x1 ;  /* 0x00000001ff007424 */ /* 0x000fe200078e00ff */
[----:B------:R-:W-:Y:S01]  /*4160*/  UIADD3 UR17, UPT, UPT, UR17, 0x180, URZ ;  /* 0x0000018011117890 */ /* 0x000fe2000fffe0ff */
[----:B------:R-:W-:Y:S01]  /*4170*/  SHF.L.U32 R3, R11, 0x1f, RZ ;  /* 0x0000001f0b037819 */ /* 0x000fe200000006ff */
[----:B------:R-:W-:-:S03]  /*4180*/  UMOV UR4, 0x40 ;  /* 0x0000004000047882 */ /* 0x000fc60000000000 */
[----:B------:R-:W-:Y:S01]  /*4190*/  UVIRTCOUNT.DEALLOC.SMPOOL 0x80 ;  /* 0x000000800000784c */ /* 0x000fe20000000000 */
[----:B--2---:R-:W-:Y:S02]  /*41a0*/  ULEA UR8, UR8, UR4, 0x18 ;  /* 0x0000000408087291 */ /* 0x004fe4000f8ec0ff */
[----:B------:R-:W-:-:S07]  /*41b0*/  ULEA UR4, UR22, UR17, 0x3 ;  /* 0x0000001116047291 */ /* 0x000fce000f8e18ff */
[----:B------:R2:W-:Y:S02]  /*41c0*/  @P0 STS.U8 [UR8+0x1c], R0 ;  /* 0x00001c00ff000988 */ /* 0x0005e40008000008 */
[----:B------:R-:W4:Y:S02]  /*41d0*/  SYNCS.PHASECHK.TRANS64.TRYWAIT P0, [UR4], R3 ;  /* 0x00000003ff0075a7 */ /* 0x000f240008001104 */
[----:B--2-4-:R-:W-:Y:S05]  /*41e0*/  @!P0 BRA `(.L_x_81) ;  /* 0x0000004800148947 */ /* 0x014fea0003800000 */
.L_x_172:
[----:B------:R-:W-:-:S04]  /*41f0*/  UIADD3 UR4, UPT, UPT, UR22, 0x1, URZ ;  /* 0x0000000116047890 */ /* 0x000fc8000fffe0ff */
[----:B------:R-:W-:-:S04]  /*4200*/  UISETP.NE.AND UP0, UPT, UR4, 0x4, UPT ;  /* 0x000000040400788c */ /* 0x000fc8000bf05270 */
[----:B------:R-:W-:Y:S02]  /*4210*/  USEL UR6, URZ, 0x1, UP0 ;  /* 0x00000001ff067887 */ /* 0x000fe40008000000 */
[----:B------:R-:W-:-:S04]  /*4220*/  USEL UR4, UR4, URZ, UP0 ;  /* 0x000000ff04047287 */ /* 0x000fc80008000000 */
[----:B-1----:R-:W-:Y:S01]  /*4230*/  ULEA UR5, UR4, UR17, 0x3 ;  /* 0x0000001104057291 */ /* 0x002fe2000f8e18ff */
[----:B------:R-:W-:-:S04]  /*4240*/  LOP3.LUT R2, R11, UR6, RZ, 0x3c, !PT ;  /* 0x000000060b027c12 */ /* 0x000fc8000f8e3cff */
[----:B--2---:R-:W-:-:S04]  /*4250*/  SHF.L.U32 R3, R2, 0x1f, RZ ;  /* 0x0000001f02037819 */ /* 0x004fc800000006ff */
[----:B------:R-:W1:Y:S02]  /*4260*/  SYNCS.PHASECHK.TRANS64.TRYWAIT P0, [UR5], R3 ;  /* 0x00000003ff0075a7 */ /* 0x000e640008001105 */
[----:B-1----:R-:W-:Y:S05]  /*4270*/  @!P0 BRA `(.L_x_82) ;  /* 0x0000004800088947 */ /* 0x002fea0003800000 */
.L_x_174:
        /* <DEDUP_REMOVED lines=9> */
.L_x_176:
[----:B------:R-:W-:-:S04]  /*4310*/  UIADD3 UR4, UPT, UPT, UR4, 0x1, URZ ;  /* 0x0000000104047890 */ /* 0x000fc8000fffe0ff */
[----:B------:R-:W-:-:S04]  /*4320*/  UISETP.NE.AND UP0, UPT, UR4, 0x4, UPT ;  /* 0x000000040400788c */ /* 0x000fc8000bf05270 */
[----:B------:R-:W-:Y:S02]  /*4330*/  USEL UR5, URZ, 0x1, UP0 ;  /* 0x00000001ff057887 */ /* 0x000fe40008000000 */
[----:B------:R-:W-:-:S04]  /*4340*/  USEL UR4, UR4, URZ, UP0 ;  /* 0x000000ff04047287 */ /* 0x000fc80008000000 */
[----:B------:R-:W-:Y:S01]  /*4350*/  ULEA UR4, UR4, UR17, 0x3 ;  /* 0x0000001104047291 */ /* 0x000fe2000f8e18ff */
[----:B-1----:R-:W-:-:S04]  /*4360*/  LOP3.LUT R3, R2, UR5, RZ, 0x3c, !PT ;  /* 0x0000000502037c12 */ /* 0x002fc8000f8e3cff */
[----:B------:R-:W-:-:S04]  /*4370*/  SHF.L.U32 R3, R3, 0x1f, RZ ;  /* 0x0000001f03037819 */ /* 0x000fc800000006ff */
[----:B------:R-:W1:Y:S02]  /*4380*/  SYNCS.PHASECHK.TRANS64.TRYWAIT P0, [UR4], R3 ;  /* 0x00000003ff0075a7 */ /* 0x000e640008001104 */
[----:B-1----:R-:W-:Y:S05]  /*4390*/  @!P0 BRA `(.L_x_84) ;  /* 0x0000004400f08947 */ /* 0x002fea0003800000 */
.L_x_178:
[----:B------:R-:W-:Y:S01]  /*43a0*/  NOP ;  /* 0x0000000000007918 */ /* 0x000fe20000000000 */
[----:B-1----:R-:W1:Y:S01]  /*43b0*/  LDS R0, [UR8+0x14] ;  /* 0x00001408ff007984 */ /* 0x002e620008000800 */
[----:B------:R-:W-:Y:S01]  /*43c0*/  ULOP3.LUT UR4, UR30, 0xffff, URZ, 0xc0, !UPT ;  /* 0x0000ffff1e047892 */ /* 0x000fe2000f8ec0ff */
[----:B------:R-:W-:Y:S01]  /*43d0*/  UMOV UR5, 0xffff ;  /* 0x0000ffff00057882 */ /* 0x000fe20000000000 */
[----:B------:R-:W-:Y:S02]  /*43e0*/  UMOV UR6, 0x1 ;  /* 0x0000000100067882 */ /* 0x000fe40000000000 */
[----:B------:R-:W-:-:S04]  /*43f0*/  USHF.R.U32.HI UR4, URZ, 0x5, UR4 ;  /* 0x00000005ff047899 */ /* 0x000fc80008011604 */
[----:B------:R-:W-:Y:S02]  /*4400*/  USHF.L.U32 UR5, UR5, UR4, URZ ;  /* 0x0000000405057299 */ /* 0x000fe400080006ff */
[----:B------:R-:W-:-:S04]  /*4410*/  USHF.L.U32 UR4, UR6, UR4, URZ ;  /* 0x0000000406047299 */ /* 0x000fc800080006ff */
[----:B-1----:R-:W-:-:S04]  /*4420*/  LOP3.LUT R0, R0, UR5, RZ, 0xc0, !PT ;  /* 0x0000000500007c12 */ /* 0x002fc8000f8ec0ff */
[----:B------:R-:W-:-:S13]  /*4430*/  ISETP.NE.AND P0, PT, R0, UR5, PT ;  /* 0x0000000500007c0c */ /* 0x000fda000bf05270 */
[----:B------:R-:W-:Y:S05]  /*4440*/  @P0 BRA `(.L_x_85) ;  /* 0x0000000000580947 */ /* 0x000fea0003800000 */
[----:B------:R-:W1:Y:S02]  /*4450*/  LDS R0, [UR8+0x18] ;  /* 0x00001808ff007984 */ /* 0x000e640008000800 */
[----:B-1----:R-:W-:-:S04]  /*4460*/  LOP3.LUT R0, R0, UR4, RZ, 0xc0, !PT ;  /* 0x0000000400007c12 */ /* 0x002fc8000f8ec0ff */
[----:B------:R-:W-:-:S13]  /*4470*/  ISETP.NE.AND P0, PT, R0, UR4, PT ;  /* 0x0000000400007c0c */ /* 0x000fda000bf05270 */
[----:B------:R-:W-:Y:S05]  /*4480*/  @P0 BRA `(.L_x_86) ;  /* 0x00000000003c0947 */ /* 0x000fea0003800000 */
[----:B------:R-:W1:Y:S01]  /*4490*/  S2R R2, SR_LANEID ;  /* 0x0000000000027919 */ /* 0x000e620000000000 */
[----:B------:R-:W-:Y:S01]  /*44a0*/  ULOP3.LUT UR5, URZ, UR5, URZ, 0x33, !UPT ;  /* 0x00000005ff057292 */ /* 0x000fe2000f8e33ff */
[----:B------:R-:W-:Y:S01]  /*44b0*/  LOP3.LUT R4, RZ, UR4, RZ, 0x33, !PT ;  /* 0x00000004ff047c12 */ /* 0x000fe2000f8e33ff */
[----:B------:R-:W-:Y:S02]  /*44c0*/  VOTEU.ANY UR4, UPT, PT ;  /* 0x0000000000047886 */ /* 0x000fe400038e0100 */
[----:B------:R-:W-:Y:S01]  /*44d0*/  UFLO.U32 UR4, UR4 ;  /* 0x00000004000472bd */ /* 0x000fe200080e0000 */
[----:B------:R-:W2:Y:S01]  /*44e0*/  REDUX UR6, R4 ;  /* 0x00000000040673c4 */ /* 0x000ea20000000000 */
[----:B------:R-:W-:-:S06]  /*44f0*/  IMAD.U32 R0, RZ, RZ, UR5 ;  /* 0x00000005ff007e24 */ /* 0x000fcc000f8e00ff */
[----:B------:R4:W-:Y:S01]  /*4500*/  UTCATOMSWS.AND URZ, UR5 ;  /* 0x0000000500ff79e3 */ /* 0x0009e20008000000 */
[----:B------:R-:W3:Y:S01]  /*4510*/  REDUX UR7, R0 ;  /* 0x00000000000773c4 */ /* 0x000ee20000000000 */
[----:B-1----:R-:W-:Y:S01]  /*4520*/  ISETP.EQ.U32.AND P0, PT, R2, UR4, PT ;  /* 0x0000000402007c0c */ /* 0x002fe2000bf02070 */
[----:B--2---:R-:W-:Y:S01]  /*4530*/  IMAD.U32 R2, RZ, RZ, UR6 ;  /* 0x00000006ff027e24 */ /* 0x004fe2000f8e00ff */
[----:B---3--:R-:W-:-:S11]  /*4540*/  MOV R3, UR7 ;  /* 0x0000000700037c02 */ /* 0x008fd60008000f00 */
[----:B------:R4:W-:Y:S04]  /*4550*/  @P0 ATOMS.AND RZ, [UR8+0x14], R3 ;  /* 0x00001403ffff098c */ /* 0x0009e8000a800008 */
[----:B------:R4:W-:Y:S01]  /*4560*/  @P0 ATOMS.AND RZ, [UR8+0x18], R2 ;  /* 0x00001802ffff098c */ /* 0x0009e2000a800008 */
[----:B------:R-:W-:Y:S05]  /*4570*/  BRA `(.L_x_87) ;  /* 0x0000000000147947 */ /* 0x000fea0003800000 */
.L_x_86:
[----:B------:R-:W-:Y:S02]  /*4580*/  MOV R2, 0x45a0 ;  /* 0x000045a000027802 */ /* 0x000fe40000000f00 */
[----:B---3-5:R-:W-:Y:S05]  /*4590*/  CALL.REL.NOINC `($__internal_0_$__cuda_sm10x_tcgen05_guardrail_trap_col_being_dealloced_not_returned_by_alloc) ;  /* 0x00000048004c7944 */ /* 0x028fea0003c00000 */
[----:B------:R-:W-:Y:S05]  /*45a0*/  BRA `(.L_x_87) ;  /* 0x0000000000087947 */ /* 0x000fea0003800000 */
.L_x_85:
[----:B------:R-:W-:Y:S02]  /*45b0*/  MOV R2, 0x45d0 ;  /* 0x000045d000027802 */ /* 0x000fe40000000f00 */
[----:B---3-5:R-:W-:Y:S05]  /*45c0*/  CALL.REL.NOINC `($__internal_2_$__cuda_sm10x_tcgen05_guardrail_trap_unallocated_columns_being_dealloced) ;  /* 0x0000004800587944 */ /* 0x028fea0003c00000 */
.L_x_87:
[----:B------:R-:W-:Y:S01]  /*45d0*/  NOP ;  /* 0x0000000000007918 */ /* 0x000fe20000000000 */
[----:B----4-:R-:W-:Y:S05]  /*45e0*/  EXIT ;  /* 0x000000000000794d */ /* 0x010fea0003800000 */
.L_x_69:
[----:B------:R-:W-:-:S09]  /*45f0*/  UISETP.NE.OR UP0, UPT, UR17, 0x3, !UP3 ;  /* 0x000000031100788c */ /* 0x000fd2000df05670 */
[----:B------:R-:W-:Y:S05]  /*4600*/  BRA.U UP0, `(.L_x_88) ;  /* 0x0000000d00807547 */ /* 0x000fea000b800000 */
[----:B------:R-:W1:Y:S01]  /*4610*/  S2UR UR10, SR_CgaCtaId ;  /* 0x00000000000a79c3 */ /* 0x000e620000008800 */
[----:B------:R-:W2:Y:S01]  /*4620*/  LDCU UR32, c[0x0][0x370] ;  /* 0x00006e00ff2077ac */ /* 0x000ea20008000800 */
[----:B------:R-:W-:Y:S02]  /*4630*/  HFMA2 R13, -RZ, RZ, 0, 0 ;  /* 0x00000000ff0d7431 */ /* 0x000fe400000001ff */
[----:B------:R-:W-:Y:S01]  /*4640*/  IMAD.MOV.U32 R15, RZ, RZ, 0x1 ;  /* 0x00000001ff0f7424 */ /* 0x000fe200078e00ff */
[----:B------:R-:W-:Y:S01]  /*4650*/  MOV R7, 0x1000 ;  /* 0x0000100000077802 */ /* 0x000fe20000000f00 */
[----:B------:R-:W2:Y:S01]  /*4660*/  LDCU.128 UR28, c[0x0][0xb10] ;  /* 0x00016200ff1c77ac */ /* 0x000ea20008000c00 */
[----:B------:R-:W-:Y:S01]  /*4670*/  IMAD.MOV.U32 R14, RZ, RZ, RZ ;  /* 0x000000ffff0e7224 */ /* 0x000fe200078e00ff */
[----:B------:R-:W3:Y:S01]  /*4680*/  LDC.64 R16, c[0x0][0x348] ;  /* 0x0000d200ff107b82 */ /* 0x000ee20000000a00 */
[----:B------:R-:W4:Y:S01]  /*4690*/  LDCU UR27, c[0x0][0x374] ;  /* 0x00006e80ff1b77ac */ /* 0x000f220008000800 */
[----:B------:R-:W1:Y:S06]  /*46a0*/  LDCU UR15, c[0x0][0xb0c] ;  /* 0x00016180ff0f77ac */ /* 0x000e6c0008000800 */
[----:B------:R-:W3:Y:S01]  /*46b0*/  LDC.64 R2, c[0x0][0x888] ;  /* 0x00022200ff027b82 */ /* 0x000ee20000000a00 */
[----:B------:R-:W1:Y:S01]  /*46c0*/  LDCU UR39, c[0x0][0xb20] ;  /* 0x00016400ff2777ac */ /* 0x000e620008000800 */
[----:B------:R-:W1:Y:S06]  /*46d0*/  LDCU UR4, c[0x0][0xb30] ;  /* 0x00016600ff0477ac */ /* 0x000e6c0008000800 */
[----:B------:R-:W3:Y:S01]  /*46e0*/  LDC.64 R4, c[0x0][0x890] ;  /* 0x00022400ff047b82 */ /* 0x000ee20000000a00 */
[----:B------:R-:W-:Y:S01]  /*46f0*/  UMOV UR21, 0x400 ;  /* 0x0000040000157882 */ /* 0x000fe20000000000 */
[----:B--2---:R-:W-:-:S02]  /*4700*/  UIMAD.WIDE.U32 UR6, UR32, UR28, URZ ;  /* 0x0000001c200672a5 */ /* 0x004fc4000f8e00ff */
[----:B----4-:R-:W-:Y:S02]  /*4710*/  UIMAD.WIDE.U32 UR8, UR27, UR31, URZ ;  /* 0x0000001f1b0872a5 */ /* 0x010fe4000f8e00ff */
[----:B-1----:R-:W-:Y:S02]  /*4720*/  ULEA UR21, UR10, UR21, 0x18 ;  /* 0x000000150a157291 */ /* 0x002fe4000f8ec0ff */
[----:B------:R-:W-:Y:S02]  /*4730*/  UPLOP3.LUT UP3, UPT, UPT, UPT, UPT, 0x40, 0x4 ;  /* 0x000000000004789c */ /* 0x000fe40003f6e870 */
[----:B------:R-:W-:Y:S02]  /*4740*/  UIADD3 UR33, UPT, UPT, UR21, 0x118, URZ ;  /* 0x0000011815217890 */ /* 0x000fe4000fffe0ff */
[----:B------:R-:W-:Y:S01]  /*4750*/  UIADD3 UR17, UPT, UPT, UR21, 0x110, URZ ;  /* 0x0000011015117890 */ /* 0x000fe2000fffe0ff */
[----:B------:R-:W-:Y:S01]  /*4760*/  UMOV UR6, UR7 ;  /* 0x0000000700067c82 */ /* 0x000fe20008000000 */
[----:B------:R-:W-:Y:S01]  /*4770*/  UMOV UR35, UR9 ;  /* 0x0000000900237c82 */ /* 0x000fe20008000000 */
[----:B------:R-:W-:-:S02]  /*4780*/  UISETP.GE.AND UP0, UPT, UR42, 0x1, UPT ;  /* 0x000000012a00788c */ /* 0x000fc4000bf06270 */
[----:B------:R-:W-:Y:S01]  /*4790*/  UISETP.NE.AND UP4, UPT, UR42, 0x1, UPT ;  /* 0x000000012a00788c */ /* 0x000fe2000bf85270 */
[----:B------:R-:W1:Y:S01]  /*47a0*/  LDCU.64 UR22, c[0x0][0xb28] ;  /* 0x00016500ff1677ac */ /* 0x000e620008000a00 */
[----:B------:R-:W-:Y:S02]  /*47b0*/  UISETP.NE.AND UP6, UPT, UR15, 0x1, UPT ;  /* 0x000000010f00788c */ /* 0x000fe4000bfc5270 */
[----:B------:R-:W-:Y:S02]  /*47c0*/  UISETP.NE.AND UP5, UPT, UR30, 0x1, UPT ;  /* 0x000000011e00788c */ /* 0x000fe4000bfa5270 */
[----:B------:R-:W-:Y:S02]  /*47d0*/  UPRMT UR33, UR10, 0x654, UR33 ;  /* 0x000006540a217896 */ /* 0x000fe40008000021 */
[----:B------:R-:W-:Y:S02]  /*47e0*/  USHF.R.U32.HI UR37, URZ, UR29, UR6 ;  /* 0x0000001dff257299 */ /* 0x000fe40008011606 */
[----:B------:R-:W-:-:S02]  /*47f0*/  UPRMT UR34, UR10, 0x654, UR17 ;  /* 0x000006540a227896 */ /* 0x000fc40008000011 */
[----:B------:R-:W-:Y:S02]  /*4800*/  USHF.R.U32.HI UR35, URZ, UR39, UR35 ;  /* 0x00000027ff237299 */ /* 0x000fe40008011623 */
[----:B------:R-:W-:-:S11]  /*4810*/  UISETP.NE.AND UP2, UPT, UR4, 0x1, UPT ;  /* 0x000000010400788c */ /* 0x000fd6000bf45270 */
.L_x_97:
[C---:B------:R-:W-:Y:S02]  /*4820*/  LEA R12, R14.reuse, UR21, 0x3 ;  /* 0x000000150e0c7c11 */ /* 0x040fe4000f8e18ff */
[----:B------:R-:W-:Y:S02]  /*4830*/  SHF.L.U32 R9, R13, 0x1f, RZ ;  /* 0x0000001f0d097819 */ /* 0x000fe400000006ff */
[----:B------:R-:W-:Y:S02]  /*4840*/  LEA R10, R14, UR21, 0x4 ;  /* 0x000000150e0a7c11 */ /* 0x000fe4000f8e20ff */
[----:B--2---:R-:W2:Y:S02]  /*4850*/  SYNCS.PHASECHK.TRANS64.TRYWAIT P0, [R12+URZ+0x140], R9 ;  /* 0x000140090c0075a7 */ /* 0x004ea400080011ff */
[----:B--2---:R-:W-:Y:S05]  /*4860*/  @!P0 BRA `(.L_x_89) ;  /* 0x0000004000d48947 */ /* 0x004fea0003800000 */
.L_x_179:
[----:B--2---:R-:W2:Y:S01]  /*4870*/  LDS.128 R8, [R10+0x1d0] ;  /* 0x0001d0000a087984 */ /* 0x004ea20000000c00 */
[----:B------:R-:W-:Y:S01]  /*4880*/  UISETP.GE.AND UP0, UPT, UR42, 0x1, UPT ;  /* 0x000000012a00788c */ /* 0x000fe2000bf06270 */
[----:B------:R-:W-:Y:S01]  /*4890*/  @!PT LDS RZ, [RZ] ;  /* 0x00000000fffff984 */ /* 0x000fe20000000800 */
[----:B------:R-:W-:Y:S01]  /*48a0*/  @!PT LDS RZ, [RZ] ;  /* 0x00000000fffff984 */ /* 0x000fe20000000800 */
[----:B------:R-:W-:Y:S01]  /*48b0*/  @!PT LDS RZ, [RZ] ;  /* 0x00000000fffff984 */ /* 0x000fe20000000800 */
[----:B------:R-:W-:Y:S01]  /*48c0*/  @!PT LDS RZ, [RZ] ;  /* 0x00000000fffff984 */ /* 0x000fe20000000800 */
[----:B------:R4:W-:Y:S06]  /*48d0*/  MEMBAR.ALL.CTA ;  /* 0x0000000000007992 */ /* 0x0009ec0000008000 */
[----:B----4-:R-:W4:Y:S01]  /*48e0*/  FENCE.VIEW.ASYNC.S ;  /* 0x00000000000073c6 */ /* 0x010f220000000000 */
[----:B--2---:R-:W-:Y:S11]  /*48f0*/  LOP3.LUT P0, RZ, R10, 0x1, RZ, 0xc0, !PT ;  /* 0x000000010aff7812 */ /* 0x004ff6000780c0ff */
[----:B------:R-:W-:Y:S02]  /*4900*/  @!UPT UIADD3 URZ, UPT, UPT, URZ, URZ, URZ ;  /* 0x000000fffffff290 */ /* 0x000fe4000fffe0ff */
[----:B----4-:R-:W-:Y:S01]  /*4910*/  VOTEU.ANY UP1, P0 ;  /* 0x0000000000ff7886 */ /* 0x010fe20000020100 */
[----:B------:R-:W-:Y:S11]  /*4920*/  PLOP3.LUT P0, PT, PT, PT, UP1, 0x80, 0x8 ;  /* 0x000000000008781c */ /* 0x000ff60003f0f018 */
[----:B------:R-:W-:Y:S02]  /*4930*/  @!UPT UIADD3 URZ, UPT, UPT, URZ, URZ, URZ ;  /* 0x000000fffffff290 */ /* 0x000fe4000fffe0ff */
[----:B------:R-:W-:Y:S02]  /*4940*/  @P0 SHF.R.U32.HI R0, RZ, 0x10, R9 ;  /* 0x00000010ff000819 */ /* 0x000fe40000011609 */
[----:B------:R-:W-:Y:S02]  /*4950*/  @P0 MOV R6, R8 ;  /* 0x0000000800060202 */ /* 0x000fe40000000f00 */
[----:B------:R-:W-:Y:S01]  /*4960*/  @P0 R2UR UR4, R0 ;  /* 0x00000000000402ca */ /* 0x000fe200000e0000 */
[----:B------:R-:W-:Y:S01]  /*4970*/  VIADD R0, R12, 0x150 ;  /* 0x000001500c007836 */ /* 0x000fe20000000000 */
[----:B------:R-:W-:Y:S02]  /*4980*/  @P0 LOP3.LUT R8, R9, 0xffff, RZ, 0xc0, !PT ;  /* 0x0000ffff09080812 */ /* 0x000fe400078ec0ff */
[----:B------:R-:W-:Y:S02]  /*4990*/  @P0 R2UR UR6, R6 ;  /* 0x00000000060602ca */ /* 0x000fe400000e0000 */
[----:B------:R-:W-:Y:S02]  /*49a0*/  PRMT R0, RZ, 0x654, R0 ;  /* 0x00000654ff007816 */ /* 0x000fe40000000000 */
[----:B------:R-:W-:Y:S02]  /*49b0*/  @P0 R2UR UR5, R8 ;  /* 0x00000000080502ca */ /* 0x000fe400000e0000 */
[----:B------:R2:W-:Y:S03]  /*49c0*/  SYNCS.ARRIVE.TRANS64.RED.A1T0 RZ, [R0+URZ], RZ ;  /* 0x000000ff00ff79a7 */ /* 0x0005e600081004ff */
[----:B------:R-:W-:Y:S04]  /*49d0*/  @UP1 UMOV UR26, UR4 ;  /* 0x00000004001a1c82 */ /* 0x000fe80008000000 */
[----:B------:R-:W-:Y:S04]  /*49e0*/  @UP1 UMOV UR14, UR6 ;  /* 0x00000006000e1c82 */ /* 0x000fe80008000000 */
[----:B------:R-:W-:Y:S01]  /*49f0*/  @UP1 UMOV UR13, UR5 ;  /* 0x00000005000d1c82 */ /* 0x000fe20008000000 */
[----:B------:R-:W-:Y:S05]  /*4a00*/  BRA.U !UP0, `(.L_x_90) ;  /* 0x0000000108a47547 */ /* 0x000fea000b800000 */
[----:B------:R-:W-:Y:S02]  /*4a10*/  UIMAD.WIDE.U32 UR8, UR13, UR31, URZ ;  /* 0x0000001f0d0872a5 */ /* 0x000fe4000f8e00ff */
[----:B------:R-:W-:Y:S02]  /*4a20*/  UIMAD.WIDE.U32 UR10, UR14, UR28, URZ ;  /* 0x0000001c0e0a72a5 */ /* 0x000fe4000f8e00ff */
[----:B------:R-:W-:Y:S02]  /*4a30*/  USEL UR4, UR27, UR35, !UP5 ;  /* 0x000000231b047287 */ /* 0x000fe4000e800000 */
[----:B------:R-:W-:Y:S02]  /*4a40*/  USEL UR7, UR32, UR37, !UP6 ;  /* 0x0000002520077287 */ /* 0x000fe4000f000000 */
[----:B-1----:R-:W-:Y:S02]  /*4a50*/  UIMAD.WIDE.U32 UR18, UR4, UR22, URZ ;  /* 0x00000016041272a5 */ /* 0x002fe4000f8e00ff */
[----:B------:R-:W-:Y:S01]  /*4a60*/  UIMAD.WIDE.U32 UR24, UR7, UR22, URZ ;  /* 0x00000016071872a5 */ /* 0x000fe2000f8e00ff */
[----:B------:R-:W-:Y:S02]  /*4a70*/  UMOV UR5, UR9 ;  /* 0x0000000900057c82 */ /* 0x000fe40008000000 */
[----:B------:R-:W-:Y:S03]  /*4a80*/  USHF.R.U32.HI UR6, URZ, UR39, UR5 ;  /* 0x00000027ff067299 */ /* 0x000fe60008011605 */
[----:B------:R-:W-:Y:S01]  /*4a90*/  UMOV UR5, UR11 ;  /* 0x0000000b00057c82 */ /* 0x000fe20008000000 */
[----:B------:R-:W-:Y:S02]  /*4aa0*/  USEL UR6, UR13, UR6, !UP5 ;  /* 0x000000060d067287 */ /* 0x000fe4000e800000 */
[----:B------:R-:W-:Y:S02]  /*4ab0*/  USHF.R.U32.HI UR8, URZ, UR29, UR5 ;  /* 0x0000001dff087299 */ /* 0x000fe40008011605 */
[----:B------:R-:W-:Y:S01]  /*4ac0*/  UIMAD.WIDE.U32 UR10, UR6, UR22, URZ ;  /* 0x00000016060a72a5 */ /* 0x000fe2000f8e00ff */
[----:B------:R-:W-:Y:S02]  /*4ad0*/  UMOV UR5, UR19 ;  /* 0x0000001300057c82 */ /* 0x000fe40008000000 */
[----:B------:R-:W-:Y:S03]  /*4ae0*/  @UP4 USHF.R.U32.HI UR4, URZ, UR23, UR5 ;  /* 0x00000017ff044299 */ /* 0x000fe60008011605 */
[----:B------:R-:W-:Y:S01]  /*4af0*/  UMOV UR5, UR25 ;  /* 0x0000001900057c82 */ /* 0x000fe20008000000 */
[----:B------:R-:W-:Y:S02]  /*4b00*/  UIMAD UR4, UR42, UR4, URZ ;  /* 0x000000042a0472a4 */ /* 0x000fe4000f8e02ff */
[----:B------:R-:W-:Y:S02]  /*4b10*/  @UP4 USHF.R.U32.HI UR7, URZ, UR23, UR5 ;  /* 0x00000017ff074299 */ /* 0x000fe40008011605 */
[----:B------:R-:W-:Y:S02]  /*4b20*/  USEL UR5, UR14, UR8, !UP6 ;  /* 0x000000080e057287 */ /* 0x000fe4000f000000 */
[----:B------:R-:W-:Y:S02]  /*4b30*/  UIMAD UR8, UR42, UR7, URZ ;  /* 0x000000072a0872a4 */ /* 0x000fe4000f8e02ff */
[----:B------:R-:W-:Y:S03]  /*4b40*/  UISETP.GE.AND UP0, UPT, UR6, UR4, UPT ;  /* 0x000000040600728c */ /* 0x000fe6000bf06270 */
[----:B------:R-:W-:Y:S01]  /*4b50*/  UMOV UR4, UR11 ;  /* 0x0000000b00047c82 */ /* 0x000fe20008000000 */
[----:B------:R-:W-:Y:S02]  /*4b60*/  UISETP.GE.OR UP0, UPT, UR5, UR8, UP0 ;  /* 0x000000080500728c */ /* 0x000fe40008706670 */
[----:B------:R-:W-:Y:S02]  /*4b70*/  USHF.R.U32.HI UR4, URZ, UR23, UR4 ;  /* 0x00000017ff047299 */ /* 0x000fe40008011604 */
[----:B------:R-:W-:Y:S02]  /*4b80*/  UIMAD.WIDE.U32 UR8, UR5, UR22, URZ ;  /* 0x00000016050872a5 */ /* 0x000fe4000f8e00ff */
[----:B------:R-:W-:Y:S04]  /*4b90*/  USEL UR10, UR6, UR4, !UP4 ;  /* 0x00000004060a7287 */ /* 0x000fe8000e000000 */
[----:B------:R-:W-:Y:S01]  /*4ba0*/  UIADD3 UR11, UPT, UPT, -UR10, URZ, URZ ;  /* 0x000000ff0a0b7290 */ /* 0x000fe2000fffe1ff */
[----:B------:R-:W-:Y:S02]  /*4bb0*/  @!UP0 UMOV UR4, UR9 ;  /* 0x0000000900048c82 */ /* 0x000fe40008000000 */
[----:B------:R-:W-:Y:S02]  /*4bc0*/  @!UP0 USHF.R.U32.HI UR4, URZ, UR23, UR4 ;  /* 0x00000017ff048299 */ /* 0x000fe40008011604 */
[----:B------:R-:W-:Y:S02]  /*4bd0*/  UIMAD UR8, UR42, UR11, UR6 ;  /* 0x0000000b2a0872a4 */ /* 0x000fe4000f8e0206 */
[----:B------:R-:W-:Y:S04]  /*4be0*/  @!UP0 USEL UR4, UR5, UR4, !UP4 ;  /* 0x0000000405048287 */ /* 0x000fe8000e000000 */
[----:B------:R-:W-:Y:S02]  /*4bf0*/  @!UP0 UIMAD UR8, UR7, UR8, UR4 ;  /* 0x00000008070882a4 */ /* 0x000fe4000f8e0204 */
[----:B------:R-:W-:Y:S02]  /*4c00*/  @!UP0 UIADD3 UR9, UPT, UPT, UR10, -UR4, URZ ;  /* 0x800000040a098290 */ /* 0x000fe4000fffe0ff */
[----:B------:R-:W-:Y:S02]  /*4c10*/  UIADD3 UR4, UPT, UPT, -UR5, URZ, URZ ;  /* 0x000000ff05047290 */ /* 0x000fe4000fffe1ff */
[----:B------:R-:W-:Y:S02]  /*4c20*/  UIADD3 UR7, UPT, UPT, -UR6, URZ, URZ ;  /* 0x000000ff06077290 */ /* 0x000fe4000fffe1ff */
[----:B------:R-:W-:Y:S02]  /*4c30*/  @!UP0 UIMAD UR6, UR9, UR42, UR5 ;  /* 0x0000002a090682a4 */ /* 0x000fe4000f8e0205 */
[----:B------:R-:W-:Y:S02]  /*4c40*/  UIMAD UR14, UR15, UR4, UR14 ;  /* 0x000000040f0e72a4 */ /* 0x000fe4000f8e020e */
[----:B------:R-:W-:Y:S01]  /*4c50*/  UIMAD UR13, UR30, UR7, UR13 ;  /* 0x000000071e0d72a4 */ /* 0x000fe2000f8e020d */
[----:B------:R-:W-:Y:S02]  /*4c60*/  @!UP0 UMOV UR5, UR8 ;  /* 0x0000000800058c82 */ /* 0x000fe40008000000 */
[----:B------:R-:W-:Y:S02]  /*4c70*/  UIMAD UR14, UR5, UR15, UR14 ;  /* 0x0000000f050e72a4 */ /* 0x000fe4000f8e020e */
[----:B------:R-:W-:Y:S11]  /*4c80*/  UIMAD UR13, UR6, UR30, UR13 ;  /* 0x0000001e060d72a4 */ /* 0x000ff6000f8e020d */
[----:B------:R-:W-:Y:S01]  /*4c90*/  @!UPT UIADD3 URZ, UPT, UPT, URZ, URZ, URZ ;  /* 0x000000fffffff290 */ /* 0x000fe2000fffe0ff */
.L_x_90:
[----:B------:R-:W4:Y:S01]  /*4ca0*/  @!UP2 LDCU.128 UR8, c[0x0][0xb10] ;  /* 0x00016200ff08a7ac */ /* 0x000f220008000c00 */
[C---:B---3--:R-:W-:Y:S02]  /*4cb0*/  ISETP.NE.U32.AND P1, PT, R4.reuse, RZ, PT ;  /* 0x000000ff0400720c */ /* 0x048fe40003f25070 */
[----:B------:R-:W-:Y:S02]  /*4cc0*/  ISETP.NE.U32.AND P0, PT, R4, RZ, PT ;  /* 0x000000ff0400720c */ /* 0x000fe40003f05070 */
[C---:B------:R-:W-:Y:S02]  /*4cd0*/  ISETP.NE.AND.EX P1, PT, R5.reuse, RZ, PT, P1 ;  /* 0x000000ff0500720c */ /* 0x040fe40003f25310 */
[----:B------:R-:W-:Y:S01]  /*4ce0*/  ISETP.NE.AND.EX P0, PT, R5, RZ, PT, P0 ;  /* 0x000000ff0500720c */ /* 0x000fe20003f05300 */
[----:B------:R-:W3:Y:S01]  /*4cf0*/  @!UP2 LDCU UR5, c[0x0][0xb0c] ;  /* 0x00016180ff05a7ac */ /* 0x000ee20008000800 */
[----:B------:R-:W-:Y:S01]  /*4d00*/  SHF.L.U32 R9, R15, 0x1f, RZ ;  /* 0x0000001f0f097819 */ /* 0x000fe200000006ff */
[----:B------:R-:W-:Y:S02]  /*4d10*/  USHF.L.U32 UR19, UR16, 0x6, URZ ;  /* 0x0000000610137899 */ /* 0x000fe400080006ff */
[----:B------:R-:W-:Y:S02]  /*4d20*/  USHF.L.U32 UR18, UR20, 0x7, URZ ;  /* 0x0000000714127899 */ /* 0x000fe400080006ff */
[----:B----4-:R-:W-:Y:S07]  /*4d30*/  UIMAD.WIDE.U32 UR6, UR14, UR8, URZ ;  /* 0x000000080e0672a5 */ /* 0x010fee000f8e00ff */
[----:B------:R-:W-:Y:S01]  /*4d40*/  @!UP2 UMOV UR4, UR7 ;  /* 0x000000070004ac82 */ /* 0x000fe20008000000 */
[----:B---3--:R-:W-:Y:S02]  /*4d50*/  @!UP2 UISETP.NE.AND UP0, UPT, UR5, 0x1, UPT ;  /* 0x000000010500a88c */ /* 0x008fe4000bf05270 */
[----:B------:R-:W-:Y:S02]  /*4d60*/  @!UP2 USHF.R.U32.HI UR4, URZ, UR9, UR4 ;  /* 0x00000009ff04a299 */ /* 0x000fe40008011604 */
[----:B------:R-:W-:Y:S02]  /*4d70*/  UIMAD.WIDE.U32 UR6, UR13, UR11, URZ ;  /* 0x0000000b0d0672a5 */ /* 0x000fe4000f8e00ff */
[----:B------:R-:W-:Y:S02]  /*4d80*/  @!UP2 USEL UR8, UR14, UR4, !UP0 ;  /* 0x000000040e08a287 */ /* 0x000fe4000c000000 */
[----:B------:R-:W-:Y:S03]  /*4d90*/  @!UP2 UISETP.NE.AND UP0, UPT, UR10, 0x1, UPT ;  /* 0x000000010a00a88c */ /* 0x000fe6000bf05270 */
[----:B------:R-:W-:Y:S02]  /*4da0*/  @!UP2 UMOV UR6, UR7 ;  /* 0x000000070006ac82 */ /* 0x000fe40008000000 */
[----:B------:R-:W3:Y:S02]  /*4db0*/  @!UP2 LDCU UR4, c[0x0][0xb20] ;  /* 0x00016400ff04a7ac */ /* 0x000ee40008000800 */
[----:B---3--:R-:W-:Y:S04]  /*4dc0*/  @!UP2 USHF.R.U32.HI UR6, URZ, UR4, UR6 ;  /* 0x00000004ff06a299 */ /* 0x008fe80008011606 */
[----:B------:R-:W-:Y:S04]  /*4dd0*/  @!UP2 USEL UR6, UR13, UR6, !UP0 ;  /* 0x000000060d06a287 */ /* 0x000fe8000c000000 */
[----:B------:R-:W-:Y:S02]  /*4de0*/  @!UP2 UIADD3 UR4, UPT, UPT, -UR8, UR6, URZ ;  /* 0x000000060804a290 */ /* 0x000fe4000fffe1ff */
[----:B------:R-:W-:Y:S02]  /*4df0*/  @!UP2 UIADD3 UR6, UPT, UPT, UR8, -UR6, URZ ;  /* 0x800000060806a290 */ /* 0x000fe4000fffe0ff */
[----:B------:R-:W-:Y:S02]  /*4e00*/  @!UP2 UIMAD UR14, UR4, UR5, UR14 ;  /* 0x00000005040ea2a4 */ /* 0x000fe4000f8e020e */
[----:B------:R-:W-:Y:S01]  /*4e10*/  @!UP2 UIMAD UR13, UR6, UR10, UR13 ;  /* 0x0000000a060da2a4 */ /* 0x000fe2000f8e020d */
[----:B------:R-:W-:Y:S11]  /*4e20*/  BRA.U UP3, `(.L_x_91) ;  /* 0x0000000103107547 */ /* 0x000ff6000b800000 */
[----:B--2---:R-:W-:Y:S04]  /*4e30*/  MOV R0, UR38 ;  /* 0x0000002600007c02 */ /* 0x004fe80008000f00 */
[----:B------:R-:W-:Y:S04]  /*4e40*/  SHF.L.U32 R11, R0, 0x1f, RZ ;  /* 0x0000001f000b7819 */ /* 0x000fe800000006ff */
[----:B------:R-:W2:Y:S02]  /*4e50*/  SYNCS.PHASECHK.TRANS64.TRYWAIT P2, [UR21+0x138], R11 ;  /* 0x0001380bff0075a7 */ /* 0x000ea40008041115 */
[----:B--2---:R-:W-:Y:S05]  /*4e60*/  @!P2 BRA `(.L_x_92) ;  /* 0x0000003c0068a947 */ /* 0x004fea0003800000 */
.L_x_91:
[----:B------:R-:W-:Y:S05]  /*4e70*/  @!P1 BRA `(.L_x_93) ;  /* 0x0000000000309947 */ /* 0x000fea0003800000 */
[----:B------:R-:W-:Y:S01]  /*4e80*/  ISETP.NE.U32.AND P1, PT, R2, RZ, PT ;  /* 0x000000ff0200720c */ /* 0x000fe20003f25070 */
[----:B------:R-:W3:Y:S01]  /*4e90*/  LDCU.64 UR4, c[0x0][0x358] ;  /* 0x00006b00ff0477ac */ /* 0x000ee20008000a00 */
[----:B------:R-:W-:Y:S02]  /*4ea0*/  IMAD.MOV.U32 R84, RZ, RZ, 0x1 ;  /* 0x00000001ff547424 */ /* 0x000fe400078e00ff */
[----:B------:R-:W-:Y:S11]  /*4eb0*/  ISETP.NE.AND.EX P1, PT, R3, RZ, PT, P1 ;  /* 0x000000ff0300720c */ /* 0x000ff60003f25310 */
[----:B------:R-:W-:Y:S02]  /*4ec0*/  @!UPT UIADD3 URZ, UPT, UPT, URZ, URZ, URZ ;  /* 0x000000fffffff290 */ /* 0x000fe4000fffe0ff */
[----:B--2---:R-:W2:Y:S01]  /*4ed0*/  @P1 LDC.64 R10, c[0x0][0x888] ;  /* 0x00022200ff0a1b82 */ /* 0x004ea20000000a00 */
[----:B------:R-:W-:Y:S04]  /*4ee0*/  @P1 IMAD R0, R4, UR36, RZ ;  /* 0x0000002404001c24 */ /* 0x000fe8000f8e02ff */
[----:B--2---:R-:W-:Y:S04]  /*4ef0*/  @P1 IMAD.WIDE R10, R0, 0x4, R10 ;  /* 0x00000004000a1825 */ /* 0x004fe800078e020a */
[----:B------:R-:W-:Y:S01]  /*4f00*/  HFMA2 R0, -RZ, RZ, 0, 5.9604644775390625e-08 ;  /* 0x00000001ff007431 */ /* 0x000fe200000001ff */
[----:B---3-5:R3:W5:Y:S04]  /*4f10*/  @P1 LDG.E R41, desc[UR4][R10.64] ;  /* 0x000000040a291981 */ /* 0x028768000c1e1900 */
[----:B------:R-:W-:Y:S01]  /*4f20*/  @!P1 PRMT R84, R0, 0x7610, R84 ;  /* 0x0000761000549816 */ /* 0x000fe20000000054 */
[----:B---3--:R-:W4:Y:S06]  /*4f30*/  @!P1 LDC R41, c[0x0][0x880] ;  /* 0x00022000ff299b82 */ /* 0x008f2c0000000800 */
.L_x_93:
[----:B----45:R-:W-:Y:S01]  /*4f40*/  @!P0 FSETP.EQ.AND P1, PT, R41, RZ, PT ;  /* 0x000000ff2900820b */ /* 0x030fe20003f22000 */
[----:B------:R-:W-:Y:S01]  /*4f50*/  @!UPT UIADD3 URZ, UPT, UPT, URZ, URZ, URZ ;  /* 0x000000fffffff290 */ /* 0x000fe2000fffe0ff */
[----:B------:R-:W-:Y:S11]  /*4f60*/  @!P0 BRA `(.L_x_94) ;  /* 0x0000000000188947 */ /* 0x000ff60003800000 */
[----:B------:R-:W-:Y:S02]  /*4f70*/  LOP3.LUT P0, RZ, R84, 0xff, RZ, 0xc0, !PT ;  /* 0x000000ff54ff7812 */ /* 0x000fe4000780c0ff */
[----:B------:R-:W-:Y:S04]  /*4f80*/  ISETP.NE.U32.AND P1, PT, R2, RZ, PT ;  /* 0x000000ff0200720c */ /* 0x000fe80003f25070 */
[----:B------:R-:W-:Y:S04]  /*4f90*/  ISETP.NE.AND.EX P1, PT, R3, RZ, PT, P1 ;  /* 0x000000ff0300720c */ /* 0x000fe80003f25310 */
[----:B------:R-:W-:Y:S03]  /*4fa0*/  PLOP3.LUT P1, PT, P1, PT, PT, 0x8, 0x80 ;  /* 0x000000000080781c */ /* 0x000fe60000f2e170 */
[----:B------:R-:W-:Y:S11]  /*4fb0*/  @P0 FSETP.EQ.AND P1, PT, R41, RZ, PT ;  /* 0x000000ff2900020b */ /* 0x000ff60003f22000 */
[----:B------:R-:W-:Y:S02]  /*4fc0*/  @!UPT UIADD3 URZ, UPT, UPT, URZ, URZ, URZ ;  /* 0x000000fffffff290 */ /* 0x000fe4000fffe0ff */
.L_x_94:
[----:B------:R-:W3:Y:S01]  /*4fd0*/  SYNCS.PHASECHK.TRANS64.TRYWAIT P2, [UR21+0x120], R9 ;  /* 0x00012009ff0075a7 */ /* 0x000ee20008041115 */
[----:B------:R-:W-:Y:S04]  /*4fe0*/  ELECT P0, URZ, PT ;  /* 0x0000000000ff782f */ /* 0x000fe80003800000 */
[----:B------:R-:W-:Y:S11]  /*4ff0*/  PLOP3.LUT P1, PT, P1, P0, PT, 0xf2, 0x2f ;  /* 0x00000000002f781c */ /* 0x000ff60000f21e72 */
[----:B------:R-:W-:Y:S02]  /*5000*/  @!UPT UIADD3 URZ, UPT, UPT, URZ, URZ, URZ ;  /* 0x000000fffffff290 */ /* 0x000fe4000fffe0ff */
[----:B------:R-:W-:Y:S05]  /*5010*/  @!P1 IADD3 R8, P0, PT, R16, 0x580, RZ ;  /* 0x0000058010089810 */ /* 0x000fea0007f1e0ff */
[----:B------:R-:W-:Y:S01]  /*5020*/  @!P1 IMAD.X R6, RZ, RZ, R17, P0 ;  /* 0x000000ffff069224 */ /* 0x000fe200000e0611 */
[----:B---3--:R-:W-:Y:S07]  /*5030*/  @!P2 BRA `(.L_x_95) ;  /* 0x0000003c000ca947 */ /* 0x008fee0003800000 */
.L_x_182:
[----:B------:R-:W-:Y:S01]  /*5040*/  @!P1 R2UR UR5, R8 ;  /* 0x00000000080592ca */ /* 0x000fe200000e0000 */
[----:B------:R-:W-:Y:S01]  /*5050*/  VOTEU.ALL UP0, P1 ;  /* 0x0000000000ff7886 */ /* 0x000fe20000800000 */
[----:B------:R-:W-:Y:S01]  /*5060*/  @!P1 R2UR UR4, R6 ;  /* 0x00000000060492ca */ /* 0x000fe200000e0000 */
[----:B--2---:R-:W-:Y:S01]  /*5070*/  @!P1 IMAD.MOV.U32 R0, RZ, RZ, 0x1000 ;  /* 0x00001000ff009424 */ /* 0x004fe200078e00ff */
[----:B------:R-:W-:Y:S01]  /*5080*/  UMOV UR6, 0x0 ;  /* 0x0000000000067882 */ /* 0x000fe20000000000 */
[----:B------:R-:W-:Y:S01]  /*5090*/  UMOV UR7, 0x10000000 ;  /* 0x1000000000077882 */ /* 0x000fe20000000000 */
[----:B------:R-:W-:Y:S01]  /*50a0*/  @!UP0 UIADD3 UR16, UPT, UPT, UR21, 0x200, URZ ;  /* 0x0000020015108890 */ /* 0x000fe2000fffe0ff */
[----:B------:R-:W-:Y:S01]  /*50b0*/  VIADD R14, R14, 0x1 ;  /* 0x000000010e0e7836 */ /* 0x000fe20000000000 */
[----:B------:R-:W-:Y:S01]  /*50c0*/  VOTEU.ALL UP0, P1 ;  /* 0x0000000000ff7886 */ /* 0x000fe20000800000 */
[----:B------:R-:W-:Y:S04]  /*50d0*/  UMOV UR20, UR36 ;  /* 0x0000002400147c82 */ /* 0x000fe80008000000 */
[----:B------:R-:W-:Y:S02]  /*50e0*/  IMAD.U32 R10, RZ, RZ, UR5 ;  /* 0x00000005ff0a7e24 */ /* 0x000fe4000f8e00ff */
[----:B------:R-:W-:Y:S03]  /*50f0*/  IMAD.U32 R11, RZ, RZ, UR4 ;  /* 0x00000004ff0b7e24 */ /* 0x000fe6000f8e00ff */
[----:B------:R-:W-:Y:S02]  /*5100*/  @!P1 R2UR UR4, R10 ;  /* 0x000000000a0492ca */ /* 0x000fe400000e0000 */
[----:B------:R-:W-:Y:S11]  /*5110*/  @!P1 R2UR UR5, R11 ;  /* 0x000000000b0592ca */ /* 0x000ff600000e0000 */
[----:B------:R-:W-:Y:S02]  /*5120*/  @!UPT UIADD3 URZ, UPT, UPT, URZ, URZ, URZ ;  /* 0x000000fffffff290 */ /* 0x000fe4000fffe0ff */
[----:B------:R2:W-:Y:S01]  /*5130*/  @!UP0 UTMALDG.3D [UR16], [UR4], desc[UR6] ;  /* 0x00000610040085b4 */ /* 0x0005e20008011000 */
[----:B------:R2:W-:Y:S01]  /*5140*/  @!P1 SYNCS.ARRIVE.TRANS64.RED.A0TR RZ, [UR21+0x110], R0 ;  /* 0x00011000ffff99a7 */ /* 0x0005e20008300415 */
[----:B------:R-:W-:Y:S01]  /*5150*/  SYNCS.ARRIVE.TRANS64.RED.A1T0 RZ, [UR34], RZ ;  /* 0x000000ffffff79a7 */ /* 0x000fe20008100422 */
[----:B------:R-:W3:Y:S02]  /*5160*/  SYNCS.PHASECHK.TRANS64.TRYWAIT P0, [UR21+0x128], R9 ;  /* 0x00012809ff0075a7 */ /* 0x000ee40008001115 */
[----:B--23--:R-:W-:Y:S05]  /*5170*/  @!P0 BRA `(.L_x_96) ;  /* 0x0000003800d48947 */ /* 0x00cfea0003800000 */
.L_x_184:
[----:B------:R-:W-:Y:S01]  /*5180*/  @!P1 IADD3 R6, P0, PT, R16, 0x580, RZ ;  /* 0x0000058010069810 */ /* 0x000fe20007f1e0ff */
[----:B------:R-:W-:Y:S01]  /*5190*/  VOTEU.ALL UP0, P1 ;  /* 0x0000000000ff7886 */ /* 0x000fe20000800000 */
[----:B------:R-:W-:Y:S01]  /*51a0*/  UMOV UR6, 0x0 ;  /* 0x0000000000067882 */ /* 0x000fe20000000000 */
[----:B------:R-:W-:Y:S01]  /*51b0*/  UMOV UR7, 0x10000000 ;  /* 0x1000000000077882 */ /* 0x000fe20000000000 */
[----:B------:R-:W-:Y:S01]  /*51c0*/  @!P1 R2UR UR5, R6 ;  /* 0x00000000060592ca */ /* 0x000fe200000e0000 */
[----:B--2---:R-:W-:Y:S01]  /*51d0*/  @!P1 IMAD.X R0, RZ, RZ, R17, P0 ;  /* 0x000000ffff009224 */ /* 0x004fe200000e0611 */
[----:B------:R-:W-:Y:S01]  /*51e0*/  @!UP0 UIADD3 UR10, UPT, UPT, UR18, 0x40, URZ ;  /* 0x00000040120a8890 */ /* 0x000fe2000fffe0ff */
[----:B------:R-:W-:Y:S01]  /*51f0*/  ISETP.NE.AND P0, PT, R14, 0x2, PT ;  /* 0x000000020e00780c */ /* 0x000fe20003f05270 */
[----:B------:R-:W-:Y:S01]  /*5200*/  @!UP0 UIADD3 UR8, UPT, UPT, UR21, 0x1200, URZ ;  /* 0x0000120015088890 */ /* 0x000fe2000fffe0ff */
[----:B------:R-:W-:Y:S01]  /*5210*/  LOP3.LUT R15, R15, 0x1, RZ, 0x3c, !PT ;  /* 0x000000010f0f7812 */ /* 0x000fe200078e3cff */
[----:B------:R-:W-:Y:S01]  /*5220*/  @!UP0 UIADD3 UR9, UPT, UPT, UR21, 0x118, URZ ;  /* 0x0000011815098890 */ /* 0x000fe2000fffe0ff */
[----:B------:R-:W-:Y:S01]  /*5230*/  @!P1 R2UR UR4, R0 ;  /* 0x00000000000492ca */ /* 0x000fe200000e0000 */
[----:B------:R-:W-:Y:S01]  /*5240*/  VOTEU.ALL UP0, P1 ;  /* 0x0000000000ff7886 */ /* 0x000fe20000800000 */
[----:B------:R-:W-:Y:S01]  /*5250*/  UMOV UR11, UR19 ;  /* 0x00000013000b7c82 */ /* 0x000fe20008000000 */
[----:B------:R-:W-:Y:S01]  /*5260*/  UMOV UR12, UR36 ;  /* 0x00000024000c7c82 */ /* 0x000fe20008000000 */
[----:B------:R-:W-:Y:S01]  /*5270*/  SEL R0, RZ, 0x1, P0 ;  /* 0x00000001ff007807 */ /* 0x000fe20000000000 */
[----:B------:R-:W-:Y:S01]  /*5280*/  UIADD3 UR20, UPT, UPT, UR13, UR59, URZ ;  /* 0x0000003b0d147290 */ /* 0x000fe2000fffe0ff */
[----:B------:R-:W-:Y:S01]  /*5290*/  IMAD.U32 R8, RZ, RZ, UR5 ;  /* 0x00000005ff087e24 */ /* 0x000fe2000f8e00ff */
[----:B------:R-:W-:Y:S01]  /*52a0*/  SEL R14, R14, RZ, P0 ;  /* 0x000000ff0e0e7207 */ /* 0x000fe20000000000 */
[----:B------:R-:W-:Y:S01]  /*52b0*/  UIADD3 UR16, UPT, UPT, UR14, UR62, URZ ;  /* 0x0000003e0e107290 */ /* 0x000fe2000fffe0ff */
[----:B------:R-:W-:Y:S01]  /*52c0*/  LOP3.LUT R13, R13, R0, RZ, 0x3c, !PT ;  /* 0x000000000d0d7212 */ /* 0x000fe200078e3cff */
[----:B------:R-:W-:Y:S01]  /*52d0*/  UPLOP3.LUT UP3, UPT, UPT, UPT, UPT, 0x80, 0x8 ;  /* 0x000000000008789c */ /* 0x000fe20003f6f070 */
[----:B------:R-:W-:Y:S02]  /*52e0*/  UMOV UR36, UR26 ;  /* 0x0000001a00247c82 */ /* 0x000fe40008000000 */
[----:B------:R-:W-:Y:S01]  /*52f0*/  IMAD.U32 R9, RZ, RZ, UR4 ;  /* 0x00000004ff097e24 */ /* 0x000fe2000f8e00ff */
[----:B------:R-:W-:Y:S04]  /*5300*/  @!P1 R2UR UR4, R8 ;  /* 0x00000000080492ca */ /* 0x000fe800000e0000 */
[----:B------:R-:W-:Y:S11]  /*5310*/  @!P1 R2UR UR5, R9 ;  /* 0x00000000090592ca */ /* 0x000ff600000e0000 */
[----:B------:R-:W-:Y:S02]  /*5320*/  @!UPT UIADD3 URZ, UPT, UPT, URZ, URZ, URZ ;  /* 0x000000fffffff290 */ /* 0x000fe4000fffe0ff */
[----:B------:R2:W-:Y:S01]  /*5330*/  @!UP0 UTMALDG.3D [UR8], [UR4], desc[UR6] ;  /* 0x00000608040085b4 */ /* 0x0005e20008011000 */
[----:B------:R2:W-:Y:S01]  /*5340*/  @!P1 SYNCS.ARRIVE.TRANS64.RED.A0TR RZ, [UR21+0x118], R7 ;  /* 0x00011807ffff99a7 */ /* 0x0005e20008300415 */
[----:B------:R-:W-:Y:S01]  /*5350*/  SYNCS.ARRIVE.TRANS64.RED.A1T0 RZ, [UR33], RZ ;  /* 0x000000ffffff79a7 */ /* 0x000fe20008100421 */
[----:B------:R-:W-:Y:S05]  /*5360*/  BRA.U UP1, `(.L_x_97) ;  /* 0xfffffff5012c7547 */ /* 0x000fea000b83ffff */
[----:B------:R-:W-:-:S04]  /*5370*/  SHF.L.U32 R3, R15, 0x1f, RZ ;  /* 0x0000001f0f037819 */ /* 0x000fc800000006ff */
[----:B------:R-:W3:Y:S02]  /*5380*/  SYNCS.PHASECHK.TRANS64.TRYWAIT P0, [UR21+0x120], R3 ;  /* 0x00012003ff0075a7 */ /* 0x000ee40008001115 */
[----:B---3--:R-:W-:Y:S05]  /*5390*/  @!P0 BRA `(.L_x_98) ;  /* 0x0000003800648947 */ /* 0x008fea0003800000 */
.L_x_186:
[----:B---3--:R-:W-:-:S07]  /*53a0*/  MOV R0, UR21 ;  /* 0x0000001500007c02 */ /* 0x008fce0008000f00 */
.L_x_99:
[----:B---3--:R-:W-:-:S04]  /*53b0*/  SHF.L.U32 R3, R15, 0x1f, RZ ;  /* 0x0000001f0f037819 */ /* 0x008fc800000006ff */
[----:B------:R3:W4:Y:S03]  /*53c0*/  SYNCS.PHASECHK.TRANS64.TRYWAIT P0, [R0+URZ+0x128], R3 ;  /* 0x00012803000075a7 */ /* 0x00072600080011ff */
[----:B----4-:R-:W-:Y:S05]  /*53d0*/  @!P0 NANOSLEEP.SYNCS 0x989680 ;  /* 0x009896800000895d */ /* 0x010fea0003900000 */
[----:B------:R-:W4:Y:S02]  /*53e0*/  @!P0 SYNCS.PHASECHK.TRANS64 P0, [R0+URZ+0x128], R3 ;  /* 0x00012803000085a7 */ /* 0x000f2400080010ff */
[----:B-12-4-:R-:W-:Y:S05]  /*53f0*/  @P0 EXIT ;  /* 0x000000000000094d */ /* 0x016fea0003800000 */
[----:B------:R-:W-:Y:S05]  /*5400*/  BRA `(.L_x_99) ;  /* 0xfffffffc00e87947 */ /* 0x000fea000383ffff */
.L_x_88:
[----:B------:R-:W-:-:S06]  /*5410*/  UISETP.GE.AND UP0, UPT, UR17, 0x4, UPT ;  /* 0x000000041100788c */ /* 0x000fcc000bf06270 */
[----:B------:R-:W-:-:S13]  /*5420*/  PLOP3.LUT P0, PT, PT, PT, UP0, 0x80, 0x8 ;  /* 0x000000000008781c */ /* 0x000fda0003f0f008 */
[----:B------:R-:W-:Y:S05]  /*5430*/  @!P0 EXIT ;  /* 0x000000000000894d */ /* 0x000fea0003800000 */
[----:B------:R-:W1:Y:S08]  /*5440*/  S2UR UR4, SR_CgaCtaId ;  /* 0x00000000000479c3 */ /* 0x000e700000008800 */
[----:B------:R-:W-:Y:S01]  /*5450*/  BAR.SYNC.DEFER_BLOCKING 0x6, 0xa0 ;  /* 0x0182800000007b1d */ /* 0x000fe20000010000 */
[C---:B------:R-:W-:Y:S01]  /*5460*/  IMAD.SHL.U32 R7, R93.reuse, 0x40, RZ ;  /* 0x000000405d077824 */ /* 0x040fe200078e00ff */
[C---:B------:R-:W-:Y:S01]  /*5470*/  LOP3.LUT R95, R93.reuse, 0x60, RZ, 0xc0, !PT ;  /* 0x000000605d5f7812 */ /* 0x040fe200078ec0ff */
[----:B------:R-:W-:-:S02]  /*5480*/  IMAD.SHL.U32 R4, R93, 0x20, RZ ;  /* 0x000000205d047824 */ /* 0x000fc400078e00ff */
[----:B------:R-:W-:Y:S02]  /*5490*/  HFMA2 R36, -RZ, RZ, 0, 0 ;  /* 0x00000000ff247431 */ /* 0x000fe400000001ff */
[----:B------:R-:W-:Y:S01]  /*54a0*/  IMAD.SHL.U32 R6, R93, 0x2, RZ ;  /* 0x000000025d067824 */ /* 0x000fe200078e00ff */
[----:B------:R-:W-:Y:S01]  /*54b0*/  UMOV UR44, 0x400 ;  /* 0x00000400002c7882 */ /* 0x000fe20000000000 */
[----:B------:R-:W2:Y:S01]  /*54c0*/  LDC.64 R82, c[0x0][0x8b0] ;  /* 0x00022c00ff527b82 */ /* 0x000ea20000000a00 */
[----:B------:R-:W-:Y:S01]  /*54d0*/  LOP3.LUT R5, R7, 0x180, RZ, 0xc0, !PT ;  /* 0x0000018007057812 */ /* 0x000fe200078ec0ff */
[----:B------:R-:W-:Y:S01]  /*54e0*/  IMAD.U32 R37, R93, 0x10000, RZ ;  /* 0x000100005d257824 */ /* 0x000fe200078e00ff */
[----:B------:R-:W-:Y:S01]  /*54f0*/  LOP3.LUT R4, R4, 0xc00, RZ, 0xc0, !PT ;  /* 0x00000c0004047812 */ /* 0x000fe200078ec0ff */
[----:B------:R-:W-:Y:S01]  /*5500*/  IMAD.MOV.U32 R92, RZ, RZ, RZ ;  /* 0x000000ffff5c7224 */ /* 0x000fe200078e00ff */
[----:B------:R-:W-:Y:S01]  /*5510*/  LOP3.LUT R6, R5, 0x20, R6, 0xf8, !PT ;  /* 0x0000002005067812 */ /* 0x000fe200078ef806 */
[----:B------:R-:W-:Y:S01]  /*5520*/  IMAD.SHL.U32 R5, R93, 0x8, RZ ;  /* 0x000000085d057824 */ /* 0x000fe200078e00ff */
[----:B------:R-:W-:Y:S01]  /*5530*/  LOP3.LUT R4, R4, 0x40, R7, 0xf8, !PT ;  /* 0x0000004004047812 */ /* 0x000fe200078ef807 */
[----:B------:R-:W3:Y:S01]  /*5540*/  LDC.64 R80, c[0x0][0x8a8] ;  /* 0x00022a00ff507b82 */ /* 0x000ee20000000a00 */
[----:B------:R-:W-:Y:S01]  /*5550*/  LOP3.LUT R37, R37, 0x600000, RZ, 0xc0, !PT ;  /* 0x0060000025257812 */ /* 0x000fe200078ec0ff */
[----:B------:R-:W-:Y:S01]  /*5560*/  IMAD.MOV.U32 R87, RZ, RZ, RZ ;  /* 0x000000ffff577224 */ /* 0x000fe200078e00ff */
[----:B------:R-:W-:-:S02]  /*5570*/  LOP3.LUT R5, R6, 0x30, R5, 0x78, !PT ;  /* 0x0000003006057812 */ /* 0x000fc400078e7805 */
[----:B------:R-:W-:Y:S02]  /*5580*/  CS2R R90, SRZ ;  /* 0x00000000005a7805 */ /* 0x000fe4000001ff00 */
[----:B------:R-:W-:Y:S01]  /*5590*/  LOP3.LUT R4, R4, 0x200, R7, 0xf8, !PT ;  /* 0x0000020004047812 */ /* 0x000fe200078ef807 */
[----:B------:R-:W-:Y:S01]  /*55a0*/  IMAD.MOV.U32 R89, RZ, RZ, RZ ;  /* 0x000000ffff597224 */ /* 0x000fe200078e00ff */
[----:B------:R-:W-:Y:S01]  /*55b0*/  LOP3.LUT R93, R93, 0x2, RZ, 0xc0, !PT ;  /* 0x000000025d5d7812 */ /* 0x000fe200078ec0ff */
[----:B-1----:R-:W-:Y:S01]  /*55c0*/  ULEA UR44, UR4, UR44, 0x18 ;  /* 0x0000002c042c7291 */ /* 0x002fe2000f8ec0ff */
[----:B------:R-:W-:Y:S01]  /*55d0*/  LOP3.LUT R71, R4, R5, RZ, 0xfc, !PT ;  /* 0x0000000504477212 */ /* 0x000fe200078efcff */
[----:B------:R-:W1:Y:S01]  /*55e0*/  LDCU UR57, c[0x0][0x370] ;  /* 0x00006e00ff3977ac */ /* 0x000e620008000800 */
[----:B------:R-:W-:Y:S01]  /*55f0*/  IADD3 R88, PT, PT, -R93, RZ, RZ ;  /* 0x000000ff5d587210 */ /* 0x000fe20007ffe1ff */
[----:B------:R-:W-:Y:S01]  /*5600*/  UIADD3 UR4, UPT, UPT, UR44, 0x2200, URZ ;  /* 0x000022002c047890 */ /* 0x000fe2000fffe0ff */
[----:B------:R-:W4:Y:S04]  /*5610*/  LDCU UR43, c[0x0][0xb0c] ;  /* 0x00016180ff2b77ac */ /* 0x000f280008000800 */
[----:B------:R-:W1:Y:S01]  /*5620*/  LDS R0, [UR44+0x1f0] ;  /* 0x0001f02cff007984 */ /* 0x000e620008000800 */
[----:B------:R-:W-:Y:S01]  /*5630*/  IMAD.U32 R94, RZ, RZ, UR4 ;  /* 0x00000004ff5e7e24 */ /* 0x000fe2000f8e00ff */
[----:B------:R-:W1:Y:S01]  /*5640*/  LDCU UR39, c[0x0][0xb30] ;  /* 0x00016600ff2777ac */ /* 0x000e620008000800 */
[----:B------:R-:W1:Y:S01]  /*5650*/  LDCU.64 UR46, c[0x0][0x888] ;  /* 0x00011100ff2e77ac */ /* 0x000e620008000a00 */
[----:B------:R-:W1:Y:S01]  /*5660*/  LDCU.64 UR40, c[0x0][0xb28] ;  /* 0x00016500ff2877ac */ /* 0x000e620008000a00 */
[----:B------:R-:W1:Y:S01]  /*5670*/  LDCU.64 UR60, c[0x0][0x890] ;  /* 0x00011200ff3c77ac */ /* 0x000e620008000a00 */
[----:B------:R-:W1:Y:S01]  /*5680*/  LDCU.128 UR52, c[0x0][0xb10] ;  /* 0x00016200ff3477ac */ /* 0x000e620008000c00 */
[----:B------:R-:W1:Y:S01]  /*5690*/  LDCU UR56, c[0x0][0x374] ;  /* 0x00006e80ff3877ac */ /* 0x000e620008000800 */
[----:B------:R-:W-:Y:S01]  /*56a0*/  UIADD3 UR63, UPT, UPT, UR44, 0x200, URZ ;  /* 0x000002002c3f7890 */ /* 0x000fe2000fffe0ff */
[----:B-1234-:R-:W-:-:S11]  /*56b0*/  IMAD.IADD R37, R0, 0x1, R37 ;  /* 0x0000000100257824 */ /* 0x01efd600078e0225 */
.L_x_125:
[----:B------:R-:W-:Y:S02]  /*56c0*/  LEA R3, R87, UR44, 0x3 ;  /* 0x0000002c57037c11 */ /* 0x000fe4000f8e18ff */
[----:B------:R-:W-:Y:S02]  /*56d0*/  SHF.L.U32 R0, R91, 0x1f, RZ ;  /* 0x0000001f5b007819 */ /* 0x000fe400000006ff */
[----:B------:R-:W-:Y:S02]  /*56e0*/  LEA R5, R87, UR44, 0x4 ;  /* 0x0000002c57057c11 */ /* 0x000fe4000f8e20ff */
[----:B-1----:R-:W1:Y:S02]  /*56f0*/  SYNCS.PHASECHK.TRANS64.TRYWAIT P0, [R3+URZ+0x140], R0 ;  /* 0x00014000030075a7 */ /* 0x002e6400080011ff */
[----:B-1----:R-:W-:Y:S05]  /*5700*/  @!P0 BRA `(.L_x_100) ;  /* 0x0000003400a08947 */ /* 0x002fea0003800000 */
.L_x_187:
        /* <DEDUP_REMOVED lines=8> */
[----:B--2---:R-:W-:Y:S11]  /*5790*/  LOP3.LUT P0, RZ, R6, 0x1, RZ, 0xc0, !PT ;  /* 0x0000000106ff7812 */ /* 0x004ff6000780c0ff */
[----:B------:R-:W-:Y:S02]  /*57a0*/  @!UPT UIADD3 URZ, UPT, UPT, URZ, URZ, URZ ;  /* 0x000000fffffff290 */ /* 0x000fe4000fffe0ff */
[----:B---3--:R-:W-:Y:S01]  /*57b0*/  VOTEU.ANY UP1, P0 ;  /* 0x0000000000ff7886 */ /* 0x008fe20000020100 */
[----:B------:R-:W-:Y:S01]  /*57c0*/  PLOP3.LUT P0, PT, PT, PT, UP1, 0x80, 0x8 ;  /* 0x000000000008781c */ /* 0x000fe20003f0f018 */
[----:B------:R-:W-:Y:S11]  /*57d0*/  UP2UR UR45, UPR, URZ, 0x2 ;  /* 0x00000002ff2d7883 */ /* 0x000ff60008000000 */
[----:B------:R-:W-:Y:S01]  /*57e0*/  @!UPT UIADD3 URZ, UPT, UPT, URZ, URZ, URZ ;  /* 0x000000fffffff290 */ /* 0x000fe2000fffe0ff */
[----:B-1----:R-:W-:Y:S02]  /*57f0*/  @P0 SHF.R.U32.HI R0, RZ, 0x10, R5 ;  /* 0x00000010ff000819 */ /* 0x002fe40000011605 */
        /* <DEDUP_REMOVED lines=12> */
[----:B------:R-:W2:Y:S01]  /*58c0*/  LDCU UR12, c[0x0][0xb20] ;  /* 0x00016400ff0c77ac */ /* 0x000ea20008000800 */
[----:B------:R-:W-:Y:S02]  /*58d0*/  UIMAD.WIDE.U32 UR4, UR56, UR55, URZ ;  /* 0x00000037380472a5 */ /* 0x000fe4000f8e00ff */
[----:B------:R-:W-:Y:S02]  /*58e0*/  UIMAD.WIDE.U32 UR6, UR57, UR52, URZ ;  /* 0x00000034390672a5 */ /* 0x000fe4000f8e00ff */
[----:B------:R-:W-:Y:S02]  /*58f0*/  UISETP.NE.AND UP0, UPT, UR54, 0x1, UPT ;  /* 0x000000013600788c */ /* 0x000fe4000bf05270 */
[----:B------:R-:W-:Y:S02]  /*5900*/  UIMAD.WIDE.U32 UR8, UR37, UR55, URZ ;  /* 0x00000037250872a5 */ /* 0x000fe4000f8e00ff */
[----:B------:R-:W-:Y:S02]  /*5910*/  UIMAD.WIDE.U32 UR10, UR38, UR52, URZ ;  /* 0x00000034260a72a5 */ /* 0x000fe4000f8e00ff */
[----:B------:R-:W-:Y:S02]  /*5920*/  UISETP.NE.AND UP1, UPT, UR43, 0x1, UPT ;  /* 0x000000012b00788c */ /* 0x000fe4000bf25270 */
[----:B------:R-:W-:Y:S01]  /*5930*/  UISETP.NE.AND UP2, UPT, UR42, 0x1, UPT ;  /* 0x000000012a00788c */ /* 0x000fe2000bf45270 */
[----:B------:R-:W-:Y:S02]  /*5940*/  UMOV UR4, UR5 ;  /* 0x0000000500047c82 */ /* 0x000fe40008000000 */
[----:B--2---:R-:W-:Y:S03]  /*5950*/  USHF.R.U32.HI UR5, URZ, UR12, UR4 ;  /* 0x0000000cff057299 */ /* 0x004fe60008011604 */
[----:B------:R-:W-:Y:S02]  /*5960*/  UMOV UR4, UR7 ;  /* 0x0000000700047c82 */ /* 0x000fe40008000000 */
[----:B------:R-:W-:Y:S02]  /*5970*/  USHF.R.U32.HI UR7, URZ, UR53, UR4 ;  /* 0x00000035ff077299 */ /* 0x000fe40008011604 */
[----:B------:R-:W-:Y:S02]  /*5980*/  USEL UR4, UR56, UR5, !UP0 ;  /* 0x0000000538047287 */ /* 0x000fe4000c000000 */
[----:B------:R-:W-:Y:S01]  /*5990*/  USEL UR7, UR57, UR7, !UP1 ;  /* 0x0000000739077287 */ /* 0x000fe2000c800000 */
[----:B------:R-:W-:Y:S01]  /*59a0*/  UMOV UR5, UR9 ;  /* 0x0000000900057c82 */ /* 0x000fe20008000000 */
[----:B------:R-:W-:Y:S02]  /*59b0*/  UIMAD.WIDE.U32 UR8, UR4, UR40, URZ ;  /* 0x00000028040872a5 */ /* 0x000fe4000f8e00ff */
[----:B------:R-:W-:Y:S03]  /*59c0*/  USHF.R.U32.HI UR6, URZ, UR12, UR5 ;  /* 0x0000000cff067299 */ /* 0x000fe60008011605 */
[----:B------:R-:W-:Y:S01]  /*59d0*/  UMOV UR5, UR11 ;  /* 0x0000000b00057c82 */ /* 0x000fe20008000000 */
[----:B------:R-:W-:Y:S02]  /*59e0*/  UIMAD.WIDE.U32 UR10, UR7, UR40, URZ ;  /* 0x00000028070a72a5 */ /* 0x000fe4000f8e00ff */
[----:B------:R-:W-:Y:S02]  /*59f0*/  USHF.R.U32.HI UR12, URZ, UR53, UR5 ;  /* 0x00000035ff0c7299 */ /* 0x000fe40008011605 */
[----:B------:R-:W-:Y:S01]  /*5a00*/  USEL UR6, UR37, UR6, !UP0 ;  /* 0x0000000625067287 */ /* 0x000fe2000c000000 */
[----:B------:R-:W-:Y:S02]  /*5a10*/  UMOV UR5, UR9 ;  /* 0x0000000900057c82 */ /* 0x000fe40008000000 */
[----:B------:R-:W-:Y:S01]  /*5a20*/  UMOV UR10, UR11 ;  /* 0x0000000b000a7c82 */ /* 0x000fe20008000000 */
[----:B------:R-:W-:Y:S02]  /*5a30*/  @UP2 USHF.R.U32.HI UR4, URZ, UR41, UR5 ;  /* 0x00000029ff042299 */ /* 0x000fe40008011605 */
[----:B------:R-:W-:Y:S02]  /*5a40*/  @UP2 USHF.R.U32.HI UR7, URZ, UR41, UR10 ;  /* 0x00000029ff072299 */ /* 0x000fe4000801160a */
[----:B------:R-:W-:Y:S02]  /*5a50*/  UIMAD UR4, UR42, UR4, URZ ;  /* 0x000000042a0472a4 */ /* 0x000fe4000f8e02ff */
[----:B------:R-:W-:Y:S02]  /*5a60*/  UIMAD.WIDE.U32 UR10, UR6, UR40, URZ ;  /* 0x00000028060a72a5 */ /* 0x000fe4000f8e00ff */
[----:B------:R-:W-:Y:S02]  /*5a70*/  USEL UR5, UR38, UR12, !UP1 ;  /* 0x0000000c26057287 */ /* 0x000fe4000c800000 */
[----:B------:R-:W-:Y:S02]  /*5a80*/  UIMAD UR8, UR42, UR7, URZ ;  /* 0x000000072a0872a4 */ /* 0x000fe4000f8e02ff */
[----:B------:R-:W-:Y:S03]  /*5a90*/  UISETP.GE.AND UP0, UPT, UR6, UR4, UPT ;  /* 0x000000040600728c */ /* 0x000fe6000bf06270 */
[----:B------:R-:W-:Y:S01]  /*5aa0*/  UMOV UR4, UR11 ;  /* 0x0000000b00047c82 */ /* 0x000fe20008000000 */
[----:B------:R-:W-:Y:S02]  /*5ab0*/  UISETP.GE.OR UP0, UPT, UR5, UR8, UP0 ;  /* 0x000000080500728c */ /* 0x000fe40008706670 */
[----:B------:R-:W-:Y:S02]  /*5ac0*/  USHF.R.U32.HI UR4, URZ, UR41, UR4 ;  /* 0x00000029ff047299 */ /* 0x000fe40008011604 */
[----:B------:R-:W-:Y:S02]  /*5ad0*/  UIMAD.WIDE.U32 UR8, UR5, UR40, URZ ;  /* 0x00000028050872a5 */ /* 0x000fe4000f8e00ff */
[----:B------:R-:W-:Y:S02]  /*5ae0*/  USEL UR11, UR6, UR4, !UP2 ;  /* 0x00000004060b7287 */ /* 0x000fe4000d000000 */
[----:B------:R-:W-:Y:S02]  /*5af0*/  UIADD3 UR8, UPT, UPT, -UR5, URZ, URZ ;  /* 0x000000ff05087290 */ /* 0x000fe4000fffe1ff */
[----:B------:R-:W-:Y:S01]  /*5b00*/  UIADD3 UR10, UPT, UPT, -UR11, URZ, URZ ;  /* 0x000000ff0b0a7290 */ /* 0x000fe2000fffe1ff */
[----:B------:R-:W-:Y:S01]  /*5b10*/  @!UP0 UMOV UR4, UR9 ;  /* 0x0000000900048c82 */ /* 0x000fe20008000000 */
[----:B------:R-:W-:Y:S02]  /*5b20*/  UIADD3 UR9, UPT, UPT, -UR6, URZ, URZ ;  /* 0x000000ff06097290 */ /* 0x000fe4000fffe1ff */
[----:B------:R-:W-:Y:S02]  /*5b30*/  @!UP0 USHF.R.U32.HI UR4, URZ, UR41, UR4 ;  /* 0x00000029ff048299 */ /* 0x000fe40008011604 */
[----:B------:R-:W-:Y:S02]  /*5b40*/  UIMAD UR10, UR42, UR10, UR6 ;  /* 0x0000000a2a0a72a4 */ /* 0x000fe4000f8e0206 */
[----:B------:R-:W-:Y:S04]  /*5b50*/  @!UP0 USEL UR4, UR5, UR4, !UP2 ;  /* 0x0000000405048287 */ /* 0x000fe8000d000000 */
[----:B------:R-:W-:Y:S02]  /*5b60*/  @!UP0 UIMAD UR10, UR7, UR10, UR4 ;  /* 0x0000000a070a82a4 */ /* 0x000fe4000f8e0204 */
[----:B------:R-:W-:Y:S02]  /*5b70*/  @!UP0 UIADD3 UR11, UPT, UPT, UR11, -UR4, URZ ;  /* 0x800000040b0b8290 */ /* 0x000fe4000fffe0ff */
[----:B------:R-:W-:Y:S02]  /*5b80*/  UIMAD UR7, UR43, UR8, UR38 ;  /* 0x000000082b0772a4 */ /* 0x000fe4000f8e0226 */
[----:B------:R-:W-:Y:S02]  /*5b90*/  @!UP0 UIMAD UR6, UR11, UR42, UR5 ;  /* 0x0000002a0b0682a4 */ /* 0x000fe4000f8e0205 */
[----:B------:R-:W-:Y:S01]  /*5ba0*/  UIMAD UR4, UR54, UR9, UR37 ;  /* 0x00000009360472a4 */ /* 0x000fe2000f8e0225 */
[----:B------:R-:W-:Y:S02]  /*5bb0*/  @!UP0 UMOV UR5, UR10 ;  /* 0x0000000a00058c82 */ /* 0x000fe40008000000 */
[----:B------:R-:W-:Y:S02]  /*5bc0*/  UIMAD UR38, UR5, UR43, UR7 ;  /* 0x0000002b052672a4 */ /* 0x000fe4000f8e0207 */
[----:B------:R-:W-:Y:S11]  /*5bd0*/  UIMAD UR37, UR6, UR54, UR4 ;  /* 0x00000036062572a4 */ /* 0x000ff6000f8e0204 */
[----:B------:R-:W-:Y:S01]  /*5be0*/  @!UPT UIADD3 URZ, UPT, UPT, URZ, URZ, URZ ;  /* 0x000000fffffff290 */ /* 0x000fe2000fffe0ff */
.L_x_101:
[----:B------:R-:W-:Y:S01]  /*5bf0*/  UISETP.NE.AND UP0, UPT, UR39, 0x1, UPT ;  /* 0x000000012700788c */ /* 0x000fe2000bf05270 */
[----:B------:R-:W-:Y:S01]  /*5c00*/  IADD3 R87, PT, PT, R87, 0x1, RZ ;  /* 0x0000000157577810 */ /* 0x000fe20007ffe0ff */
[----:B------:R-:W-:Y:S02]  /*5c10*/  USHF.L.U32 UR50, UR16, 0x6, URZ ;  /* 0x0000000610327899 */ /* 0x000fe400080006ff */
[----:B------:R-:W-:Y:S07]  /*5c20*/  USHF.L.U32 UR49, UR20, 0x7, URZ ;  /* 0x0000000714317899 */ /* 0x000fee00080006ff */
[----:B------:R-:W2:Y:S01]  /*5c30*/  @!UP0 LDCU.128 UR12, c[0x0][0xb10] ;  /* 0x00016200ff0c87ac */ /* 0x000ea20008000c00 */
[----:B------:R-:W3:Y:S01]  /*5c40*/  @!UP0 LDCU UR5, c[0x0][0xb0c] ;  /* 0x00016180ff0587ac */ /* 0x000ee20008000800 */
[----:B------:R-:W4:Y:S01]  /*5c50*/  @!UP0 LDCU UR10, c[0x0][0xb20] ;  /* 0x00016400ff0a87ac */ /* 0x000f220008000800 */
[----:B--2---:R-:W-:Y:S02]  /*5c60*/  UIMAD.WIDE.U32 UR8, UR38, UR12, URZ ;  /* 0x0000000c260872a5 */ /* 0x004fe4000f8e00ff */
[----:B------:R-:W-:Y:S02]  /*5c70*/  UIMAD.WIDE.U32 UR6, UR37, UR15, URZ ;  /* 0x0000000f250672a5 */ /* 0x000fe4000f8e00ff */
[----:B------:R-:W-:Y:S03]  /*5c80*/  @!UP0 UISETP.NE.AND UP1, UPT, UR14, 0x1, UPT ;  /* 0x000000010e00888c */ /* 0x000fe6000bf25270 */
[----:B------:R-:W-:Y:S01]  /*5c90*/  @!UP0 UMOV UR4, UR9 ;  /* 0x0000000900048c82 */ /* 0x000fe20008000000 */
[----:B---3--:R-:W-:Y:S02]  /*5ca0*/  @!UP0 UISETP.NE.AND UP2, UPT, UR5, 0x1, UPT ;  /* 0x000000010500888c */ /* 0x008fe4000bf45270 */
[----:B------:R-:W-:Y:S01]  /*5cb0*/  @!UP0 USHF.R.U32.HI UR4, URZ, UR13, UR4 ;  /* 0x0000000dff048299 */ /* 0x000fe20008011604 */
[----:B------:R-:W-:Y:S02]  /*5cc0*/  @!UP0 UMOV UR6, UR7 ;  /* 0x0000000700068c82 */ /* 0x000fe40008000000 */
[----:B----4-:R-:W-:Y:S02]  /*5cd0*/  @!UP0 USHF.R.U32.HI UR6, URZ, UR10, UR6 ;  /* 0x0000000aff068299 */ /* 0x010fe40008011606 */
[----:B------:R-:W-:Y:S02]  /*5ce0*/  @!UP0 USEL UR7, UR38, UR4, !UP2 ;  /* 0x0000000426078287 */ /* 0x000fe4000d000000 */
[----:B------:R-:W-:Y:S04]  /*5cf0*/  @!UP0 USEL UR6, UR37, UR6, !UP1 ;  /* 0x0000000625068287 */ /* 0x000fe8000c800000 */
[----:B------:R-:W-:Y:S02]  /*5d00*/  @!UP0 UIADD3 UR4, UPT, UPT, -UR7, UR6, URZ ;  /* 0x0000000607048290 */ /* 0x000fe4000fffe1ff */
[----:B------:R-:W-:Y:S02]  /*5d10*/  @!UP0 UIADD3 UR6, UPT, UPT, UR7, -UR6, URZ ;  /* 0x8000000607068290 */ /* 0x000fe4000fffe0ff */
[----:B------:R-:W-:Y:S02]  /*5d20*/  @!UP0 UIMAD UR38, UR4, UR5, UR38 ;  /* 0x00000005042682a4 */ /* 0x000fe4000f8e0226 */
[----:B------:R-:W-:Y:S02]  /*5d30*/  @!UP0 UIMAD UR37, UR6, UR14, UR37 ;  /* 0x0000000e062582a4 */ /* 0x000fe4000f8e0225 */
[----:B------:R-:W-:Y:S09]  /*5d40*/  ULOP3.LUT UP0, URZ, UR63, 0x1b0, URZ, 0xc0, !UPT ;  /* 0x000001b03fff7892 */ /* 0x000ff2000f80c0ff */
[----:B------:R-:W-:Y:S05]  /*5d50*/  BRA.U !UP0, `(.L_x_102) ;  /* 0x0000000108407547 */ /* 0x000fea000b800000 */
[----:B------:R-:W2:Y:S01]  /*5d60*/  LDCU.64 UR8, c[0x4][0x80] ;  /* 0x01001000ff0877ac */ /* 0x000ea20008000a00 */
[----:B------:R-:W-:Y:S01]  /*5d70*/  MOV R3, 0x0 ;  /* 0x0000000000037802 */ /* 0x000fe20000000f00 */
[----:B------:R-:W-:Y:S02]  /*5d80*/  HFMA2 R12, -RZ, RZ, 0, 5.9604644775390625e-08 ;  /* 0x00000001ff0c7431 */ /* 0x000fe400000001ff */
[----:B------:R-:W-:Y:S02]  /*5d90*/  IMAD.MOV.U32 R8, RZ, RZ, 0x70 ;  /* 0x00000070ff087424 */ /* 0x000fe400078e00ff */
[----:B------:R-:W-:Y:S01]  /*5da0*/  IMAD.MOV.U32 R13, RZ, RZ, RZ ;  /* 0x000000ffff0d7224 */ /* 0x000fe200078e00ff */
[----:B------:R-:W3:Y:S01]  /*5db0*/  LDCU.64 UR6, c[0x4][0x88] ;  /* 0x01001100ff0677ac */ /* 0x000ee20008000a00 */
[----:B------:R-:W4:Y:S01]  /*5dc0*/  LDC.64 R2, c[0x4][R3] ;  /* 0x0100000003027b82 */ /* 0x000f220000000a00 */
[----:B------:R-:W1:Y:S01]  /*5dd0*/  LDCU.64 UR4, c[0x4][0x8] ;  /* 0x01000100ff0477ac */ /* 0x000e620008000a00 */
[----:B--2---:R-:W-:Y:S01]  /*5de0*/  MOV R5, UR9 ;  /* 0x0000000900057c02 */ /* 0x004fe20008000f00 */
[----:B------:R-:W-:Y:S01]  /*5df0*/  IMAD.U32 R4, RZ, RZ, UR8 ;  /* 0x00000008ff047e24 */ /* 0x000fe2000f8e00ff */
[----:B---3--:R-:W-:Y:S01]  /*5e00*/  MOV R7, UR7 ;  /* 0x0000000700077c02 */ /* 0x008fe20008000f00 */
[----:B------:R-:W-:Y:S01]  /*5e10*/  IMAD.U32 R6, RZ, RZ, UR6 ;  /* 0x00000006ff067e24 */ /* 0x000fe2000f8e00ff */
[----:B-1----:R-:W-:Y:S01]  /*5e20*/  MOV R11, UR5 ;  /* 0x00000005000b7c02 */ /* 0x002fe20008000f00 */
[----:B------:R-:W-:Y:S02]  /*5e30*/  IMAD.U32 R10, RZ, RZ, UR4 ;  /* 0x00000004ff0a7e24 */ /* 0x000fe4000f8e00ff */
[----:B------:R-:W-:Y:S07]  /*5e40*/  LEPC R20, `(.L_x_102) ;  /* 0x000000001014794e */ /* 0x000fee0000000000 */
[----:B----45:R-:W-:Y:S05]  /*5e50*/  CALL.ABS.NOINC R2 ;  /* 0x0000000002007343 */ /* 0x030fea0003c00000 */
.L_x_102:
[----:B------:R-:W-:Y:S01]  /*5e60*/  LOP3.LUT P0, RZ, R94, 0x1b0, RZ, 0xc0, !PT ;  /* 0x000001b05eff7812 */ /* 0x000fe2000780c0ff */
[----:B------:R-:W-:Y:S11]  /*5e70*/  BSSY.RECONVERGENT B6, `(.L_x_103) ;  /* 0x0000013000067945 */ /* 0x000ff60003800200 */
[----:B------:R-:W-:Y:S01]  /*5e80*/  @!UPT UIADD3 URZ, UPT, UPT, URZ, URZ, URZ ;  /* 0x000000fffffff290 */ /* 0x000fe2000fffe0ff */
[----:B------:R-:W-:Y:S05]  /*5e90*/  @!P0 BRA `(.L_x_104) ;  /* 0x0000000000408947 */ /* 0x000fea0003800000 */
        /* <DEDUP_REMOVED lines=16> */
.L_x_104:
[----:B------:R-:W-:Y:S05]  /*5fa0*/  BSYNC.RECONVERGENT B6 ;  /* 0x0000000000067941 */ /* 0x000fea0003800200 */
.L_x_103:
[----:B------:R-:W-:Y:S01]  /*5fb0*/  R2UR UR4, R86 ;  /* 0x00000000560472ca */ /* 0x000fe200000e0000 */
[----:B------:R-:W-:Y:S01]  /*5fc0*/  UISETP.NE.U32.AND UP0, UPT, UR60, URZ, UPT ;  /* 0x000000ff3c00728c */ /* 0x000fe2000bf05070 */
[----:B------:R-:W-:Y:S02]  /*5fd0*/  ISETP.NE.U32.AND P4, PT, R82, RZ, PT ;  /* 0x000000ff5200720c */ /* 0x000fe40003f85070 */
[----:B------:R-:W-:Y:S01]  /*5fe0*/  ISETP.NE.U32.AND P2, PT, RZ, UR46, PT ;  /* 0x0000002eff007c0c */ /* 0x000fe2000bf45070 */
[----:B------:R-:W-:Y:S01]  /*5ff0*/  UISETP.NE.AND.EX UP1, UPT, UR61, URZ, UPT, UP0 ;  /* 0x000000ff3d00728c */ /* 0x000fe2000bf25300 */
[----:B------:R-:W-:Y:S01]  /*6000*/  ISETP.NE.AND.EX P4, PT, R83, RZ, PT, P4 ;  /* 0x000000ff5300720c */ /* 0x000fe20003f85340 */
[----:B------:R-:W-:Y:S01]  /*6010*/  UPLOP3.LUT UP0, UPT, UPT, UPT, UPT, 0x40, 0x4 ;  /* 0x000000000004789c */ /* 0x000fe20003f0e870 */
[----:B------:R-:W-:Y:S05]  /*6020*/  ISETP.NE.AND.EX P2, PT, RZ, UR47, PT, P2 ;  /* 0x0000002fff007c0c */ /* 0x000fea000bf45320 */
[----:B------:R-:W-:Y:S06]  /*6030*/  UISETP.NE.AND UP2, UPT, UR4, URZ, UPT ;  /* 0x000000ff0400728c */ /* 0x000fec000bf45270 */
[----:B------:R-:W-:Y:S05]  /*6040*/  PLOP3.LUT P1, PT, PT, PT, UP2, 0x80, 0x8 ;  /* 0x000000000008781c */ /* 0x000fea0003f2f028 */
[----:B------:R-:W-:Y:S06]  /*6050*/  @UP2 UPLOP3.LUT UP0, UPT, UPT, UPT, UP1, 0x80, 0x8 ;  /* 0x000000000008289c */ /* 0x000fec0003f0f010 */
[----:B------:R-:W-:Y:S01]  /*6060*/  PLOP3.LUT P0, PT, PT, PT, UP0, 0x80, 0x8 ;  /* 0x000000000008781c */ /* 0x000fe20003f0f008 */
[----:B------:R-:W-:Y:S01]  /*6070*/  @!UPT UIADD3 URZ, UPT, UPT, URZ, URZ, URZ ;  /* 0x000000fffffff290 */ /* 0x000fe2000fffe0ff */
[----:B------:R-:W-:Y:S11]  /*6080*/  BRA.U !UP1, `(.L_x_105) ;  /* 0x00000001093c7547 */ /* 0x000ff6000b800000 */
[----:B------:R-:W-:Y:S01]  /*6090*/  UISETP.NE.U32.AND UP0, UPT, UR46, URZ, UPT ;  /* 0x000000ff2e00728c */ /* 0x000fe2000bf05070 */
[----:B-1----:R-:W-:Y:S01]  /*60a0*/  HFMA2 R0, -RZ, RZ, 0, 5.9604644775390625e-08 ;  /* 0x00000001ff007431 */ /* 0x002fe200000001ff */
[----:B------:R-:W1:Y:S01]  /*60b0*/  LDCU.64 UR8, c[0x0][0x358] ;  /* 0x00006b00ff0877ac */ /* 0x000e620008000a00 */
[----:B------:R-:W-:Y:S01]  /*60c0*/  IMAD.MOV.U32 R84, RZ, RZ, 0x1 ;  /* 0x00000001ff547424 */ /* 0x000fe200078e00ff */
[----:B------:R-:W-:Y:S06]  /*60d0*/  UISETP.NE.AND.EX UP0, UPT, UR47, URZ, UPT, UP0 ;  /* 0x000000ff2f00728c */ /* 0x000fec000bf05300 */
[----:B------:R-:W-:Y:S05]  /*60e0*/  PLOP3.LUT P3, PT, PT, PT, UP0, 0x80, 0x8 ;  /* 0x000000000008781c */ /* 0x000fea0003f6f008 */
[----:B------:R-:W2:Y:S01]  /*60f0*/  @UP0 LDCU.64 UR4, c[0x0][0x888] ;  /* 0x00011100ff0407ac */ /* 0x000ea20008000a00 */
[----:B------:R-:W-:Y:S07]  /*6100*/  @UP0 UIMAD UR6, UR36, UR60, URZ ;  /* 0x0000003c240602a4 */ /* 0x000fee000f8e02ff */
[----:B------:R-:W-:Y:S01]  /*6110*/  @!P3 PRMT R84, R0, 0x7610, R84 ;  /* 0x000076100054b816 */ /* 0x000fe20000000054 */
[----:B--2---:R-:W-:Y:S06]  /*6120*/  @UP0 UIMAD.WIDE UR4, UR6, 0x4, UR4 ;  /* 0x00000004060408a5 */ /* 0x004fec000f8e0204 */
[----:B------:R-:W-:Y:S01]  /*6130*/  IMAD.U32 R2, RZ, RZ, UR4 ;  /* 0x00000004ff027e24 */ /* 0x000fe2000f8e00ff */
[----:B------:R-:W-:Y:S04]  /*6140*/  MOV R3, UR5 ;  /* 0x0000000500037c02 */ /* 0x000fe80008000f00 */
[----:B------:R-:W2:Y:S01]  /*6150*/  @!UP0 LDCU UR4, c[0x0][0x880] ;  /* 0x00011000ff0487ac */ /* 0x000ea20008000800 */
[----:B-1---5:R3:W5:Y:S02]  /*6160*/  @P3 LDG.E R41, desc[UR8][R2.64] ;  /* 0x0000000802293981 */ /* 0x022764000c1e1900 */
[----:B--23--:R-:W-:Y:S02]  /*6170*/  @!P3 IMAD.U32 R41, RZ, RZ, UR4 ;  /* 0x00000004ff29be24 */ /* 0x00cfe4000f8e00ff */
.L_x_105:
[----:B------:R-:W-:Y:S05]  /*6180*/  @!P4 BRA `(.L_x_106) ;  /* 0x000000000024c947 */ /* 0x000fea0003800000 */
[----:B------:R-:W-:Y:S01]  /*6190*/  ISETP.NE.U32.AND P3, PT, R80, RZ, PT ;  /* 0x000000ff5000720c */ /* 0x000fe20003f65070 */
[----:B------:R-:W2:Y:S03]  /*61a0*/  LDCU.64 UR4, c[0x0][0x358] ;  /* 0x00006b00ff0477ac */ /* 0x000ea60008000a00 */
[----:B------:R-:W-:Y:S11]  /*61b0*/  ISETP.NE.AND.EX P3, PT, R81, RZ, PT, P3 ;  /* 0x000000ff5100720c */ /* 0x000ff60003f65330 */
[----:B------:R-:W-:Y:S02]  /*61c0*/  @!UPT UIADD3 URZ, UPT, UPT, URZ, URZ, URZ ;  /* 0x000000fffffff290 */ /* 0x000fe4000fffe0ff */
[----:B------:R-:W3:Y:S01]  /*61d0*/  @P3 LDC.64 R2, c[0x0][0x8a8] ;  /* 0x00022a00ff023b82 */ /* 0x000ee20000000a00 */
[----:B-1----:R-:W-:Y:S04]  /*61e0*/  @P3 IMAD R0, R82, UR36, RZ ;  /* 0x0000002452003c24 */ /* 0x002fe8000f8e02ff */
[----:B---3--:R-:W-:Y:S05]  /*61f0*/  @P3 IMAD.WIDE R2, R0, 0x4, R2 ;  /* 0x0000000400023825 */ /* 0x008fea00078e0202 */
[----:B--2--5:R2:W5:Y:S02]  /*6200*/  @P3 LDG.E R38, desc[UR4][R2.64] ;  /* 0x0000000402263981 */ /* 0x024564000c1e1900 */
[----:B--2---:R-:W3:Y:S02]  /*6210*/  @!P3 LDC R38, c[0x0][0x8a0] ;  /* 0x00022800ff26bb82 */ /* 0x004ee40000000800 */
.L_x_106:
[----:B-----5:R-:W-:Y:S01]  /*6220*/  FSETP.NEU.AND P4, PT, R41, RZ, PT ;  /* 0x000000ff2900720b */ /* 0x020fe20003f8d000 */
[----:B------:R-:W-:Y:S01]  /*6230*/  BSSY B1, `(.L_x_107) ;  /* 0x0000042000017945 */ /* 0x000fe20003800000 */
[----:B------:R-:W-:Y:S01]  /*6240*/  SEL R5, RZ, 0xffffffff, P2 ;  /* 0xffffffffff057807 */ /* 0x000fe20001000000 */
[----:B------:R-:W-:Y:S01]  /*6250*/  IMAD.MOV.U32 R102, RZ, RZ, 0x1 ;  /* 0x00000001ff667424 */ /* 0x000fe200078e00ff */
[----:B------:R-:W-:Y:S02]  /*6260*/  LOP3.LUT P3, RZ, R84, 0xff, RZ, 0xc0, !PT ;  /* 0x000000ff54ff7812 */ /* 0x000fe4000786c0ff */
[----:B------:R-:W-:Y:S02]  /*6270*/  CS2R R78, SRZ ;  /* 0x00000000004e7805 */ /* 0x000fe4000001ff00 */
[----:B------:R-:W-:Y:S02]  /*6280*/  @P1 SEL R4, RZ, 0xffffffff, P4 ;  /* 0xffffffffff041807 */ /* 0x000fe40002000000 */
[----:B------:R-:W-:Y:S02]  /*6290*/  CS2R R76, SRZ ;  /* 0x00000000004c7805 */ /* 0x000fe4000001ff00 */
[----:B------:R-:W-:Y:S02]  /*62a0*/  LEA R2, R90, UR44, 0x3 ;  /* 0x0000002c5a027c11 */ /* 0x000fe4000f8e18ff */
[----:B------:R-:W-:Y:S02]  /*62b0*/  CS2R R74, SRZ ;  /* 0x00000000004a7805 */ /* 0x000fe4000001ff00 */
[----:B------:R-:W-:Y:S02]  /*62c0*/  @P0 SEL R4, R5, R4, !P3 ;  /* 0x0000000405040207 */ /* 0x000fe40005800000 */
[----:B------:R-:W-:Y:S02]  /*62d0*/  CS2R R72, SRZ ;  /* 0x0000000000487805 */ /* 0x000fe4000001ff00 */
[----:B------:R-:W-:Y:S02]  /*62e0*/  LEA R100, R36, UR44, 0x3 ;  /* 0x0000002c24647c11 */ /* 0x000fe4000f8e18ff */
[----:B------:R-:W-:Y:S02]  /*62f0*/  @P1 LOP3.LUT R4, R4, 0x1, RZ, 0xc0, !PT ;  /* 0x0000000104041812 */ /* 0x000fe400078ec0ff */
[----:B------:R-:W-:Y:S02]  /*6300*/  SHF.L.U32 R3, R92, 0x1f, RZ ;  /* 0x0000001f5c037819 */ /* 0x000fe400000006ff */
[----:B------:R-:W-:Y:S02]  /*6310*/  ISETP.NE.U32.OR P6, PT, R4, 0x1, !P1 ;  /* 0x000000010400780c */ /* 0x000fe40004fc5470 */
[----:B------:R-:W-:Y:S02]  /*6320*/  PLOP3.LUT P2, PT, PT, PT, UP1, 0x80, 0x8 ;  /* 0x000000000008781c */ /* 0x000fe40003f4f018 */
[C---:B------:R-:W-:Y:S02]  /*6330*/  LEA.HI R39, R36.reuse, R36, RZ, 0x1 ;  /* 0x0000002424277211 */ /* 0x040fe400078f08ff */
[----:B------:R-:W-:Y:S02]  /*6340*/  SEL R4, RZ, 0xffffffff, P4 ;  /* 0xffffffffff047807 */ /* 0x000fe40002000000 */
[----:B------:R-:W-:Y:S01]  /*6350*/  P2R R96, PR, RZ, 0x40 ;  /* 0x00000040ff607803 */ /* 0x000fe20000000000 */
[C---:B-1----:R-:W-:Y:S01]  /*6360*/  IMAD.SHL.U32 R0, R39.reuse, 0x40, RZ ;  /* 0x0000004027007824 */ /* 0x042fe200078e00ff */
[----:B------:R-:W-:Y:S03]  /*6370*/  LOP3.LUT R39, R39, 0xffe, RZ, 0xc0, !PT ;  /* 0x00000ffe27277812 */ /* 0x000fe600078ec0ff */
[----:B------:R-:W-:Y:S02]  /*6380*/  @P6 SHF.L.U32 R7, R89, 0x1f, RZ ;  /* 0x0000001f59076819 */ /* 0x000fe400000006ff */
[----:B------:R-:W-:Y:S01]  /*6390*/  @P2 SEL R4, R5, R4, !P3 ;  /* 0x0000000405042207 */ /* 0x000fe20005800000 */
[----:B------:R-:W-:Y:S01]  /*63a0*/  IMAD.IADD R39, R36, 0x1, -R39 ;  /* 0x0000000124277824 */ /* 0x000fe200078e0a27 */
[----:B------:R-:W1:Y:S01]  /*63b0*/  @P6 SYNCS.PHASECHK.TRANS64.TRYWAIT P1, [R2+URZ+0x110], R7 ;  /* 0x00011007020065a7 */ /* 0x000e6200080211ff */
[----:B------:R-:W-:Y:S02]  /*63c0*/  LOP3.LUT R0, R0, 0xffffff80, RZ, 0xc0, !PT ;  /* 0xffffff8000007812 */ /* 0x000fe400078ec0ff */
[----:B------:R-:W-:Y:S03]  /*63d0*/  LOP3.LUT R4, R4, 0x1, RZ, 0xc0, !PT ;  /* 0x0000000104047812 */ /* 0x000fe600078ec0ff */
[----:B------:R-:W-:Y:S01]  /*63e0*/  IMAD.IADD R0, R37, 0x1, R0 ;  /* 0x0000000125007824 */ /* 0x000fe200078e0200 */
[----:B------:R-:W-:Y:S03]  /*63f0*/  ISETP.NE.U32.AND P5, PT, R4, 0x1, PT ;  /* 0x000000010400780c */ /* 0x000fe60003fa5070 */
[----:B------:R-:W-:Y:S01]  /*6400*/  IMAD R39, R39, 0x100000, R0 ;  /* 0x0010000027277824 */ /* 0x000fe200078e0200 */
[----:B------:R-:W-:Y:S01]  /*6410*/  P2R R103, PR, RZ, 0x20 ;  /* 0x00000020ff677803 */ /* 0x000fe20000000000 */
[----:B------:R2:W4:Y:S01]  /*6420*/  SYNCS.PHASECHK.TRANS64.TRYWAIT P0, [R100+URZ+0x160], R3 ;  /* 0x00016003640075a7 */ /* 0x00052200080011ff */
[----:B-1----:R-:W-:Y:S01]  /*6430*/  @P6 SEL R102, RZ, 0x1, !P1 ;  /* 0x00000001ff666807 */ /* 0x002fe20004800000 */
[----:B--2---:R-:W-:Y:S06]  /*6440*/  @!P6 BRA `(.L_x_108) ;  /* 0x000000000080e947 */ /* 0x004fec0003800000 */
[----:B------:R-:W-:Y:S01]  /*6450*/  @P5 IMAD R6, R90, 0x1000, R71 ;  /* 0x000010005a065824 */ /* 0x000fe200078e0247 */
[----:B------:R-:W1:Y:S01]  /*6460*/  S2R R0, SR_CgaCtaId ;  /* 0x0000000000007919 */ /* 0x000e620000008800 */
[----:B------:R-:W-:Y:S01]  /*6470*/  ISETP.NE.AND P1, PT, R102, RZ, PT ;  /* 0x000000ff6600720c */ /* 0x000fe20003f25270 */
[----:B------:R-:W-:Y:S01]  /*6480*/  BSSY B0, `(.L_x_109) ;  /* 0x000000b000007945 */ /* 0x000fe20003800000 */
[----:B------:R-:W-:Y:S01]  /*6490*/  @P5 VIADD R4, R6, UR44 ;  /* 0x0000002c06045c36 */ /* 0x000fe20008000000 */
[----:B------:R-:W-:Y:S02]  /*64a0*/  CS2R R74, SRZ ;  /* 0x00000000004a7805 */ /* 0x000fe4000001ff00 */
[----:B------:R-:W-:Y:S02]  /*64b0*/  CS2R R72, SRZ ;  /* 0x0000000000487805 */ /* 0x000fe4000001ff00 */
[----:B------:R-:W-:Y:S01]  /*64c0*/  CS2R R78, SRZ ;  /* 0x00000000004e7805 */ /* 0x000fe2000001ff00 */
[----:B------:R-:W-:Y:S01]  /*64d0*/  @P5 IMAD R4, R93, -0x10, R4 ;  /* 0xfffffff05d045824 */ /* 0x000fe200078e0204 */
[----:B------:R-:W-:Y:S04]  /*64e0*/  CS2R R76, SRZ ;  /* 0x00000000004c7805 */ /* 0x000fe8000001ff00 */
[----:B------:R-:W-:Y:S05]  /*64f0*/  @P1 BRA `(.L_x_110) ;  /* 0x00000000000c1947 */ /* 0x000fea0003800000 */
[----:B------:R-:W-:Y:S04]  /*6500*/  SHF.L.U32 R5, R89, 0x1f, RZ ;  /* 0x0000001f59057819 */ /* 0x000fe800000006ff */
[----:B------:R-:W2:Y:S02]  /*6510*/  SYNCS.PHASECHK.TRANS64.TRYWAIT P1, [R2+URZ+0x110], R5 ;  /* 0x00011005020075a7 */ /* 0x000ea400080211ff */
[----:B--2---:R-:W-:Y:S05]  /*6520*/  @!P1 BRA `(.L_x_111) ;  /* 0x00000028002c9947 */ /* 0x004fea0003800000 */
.L_x_110:
[----:B------:R-:W-:Y:S05]  /*6530*/  BSYNC B0 ;  /* 0x0000000000007941 */ /* 0x000fea0003800000 */
.L_x_109:
[----:B------:R-:W-:Y:S01]  /*6540*/  ISETP.NE.AND P1, PT, R103, RZ, PT ;  /* 0x000000ff6700720c */ /* 0x000fe20003f25270 */
[----:B--2---:R-:W-:Y:S02]  /*6550*/  VIADD R5, R2, 0x120 ;  /* 0x0000012002057836 */ /* 0x004fe40000000000 */
[----:B------:R-:W-:Y:S03]  /*6560*/  VIADD R90, R90, 0x1 ;  /* 0x000000015a5a7836 */ /* 0x000fe60000000000 */
[----:B-1----:R-:W-:Y:S07]  /*6570*/  PRMT R0, R0, 0x654, R5 ;  /* 0x0000065400007816 */ /* 0x002fee0000000005 */
[----:B------:R1:W2:Y:S04]  /*6580*/  @P1 LDS.128 R72, [R6+UR44+0x200] ;  /* 0x0002002c06481984 */ /* 0x0002a80008000c00 */
[----:B------:R1:W1:Y:S01]  /*6590*/  @P1 LDS.128 R76, [R4+0x210] ;  /* 0x00021000044c1984 */ /* 0x0002620000000c00 */
[C---:B------:R-:W-:Y:S01]  /*65a0*/  ISETP.NE.AND P1, PT, R90.reuse, 0x2, PT ;  /* 0x000000025a00780c */ /* 0x040fe20003f25270 */
[----:B------:R-:W-:Y:S01]  /*65b0*/  @!PT LDS RZ, [RZ] ;  /* 0x00000000fffff984 */ /* 0x000fe20000000800 */
[----:B------:R-:W-:Y:S01]  /*65c0*/  @!PT LDS RZ, [RZ] ;  /* 0x00000000fffff984 */ /* 0x000fe20000000800 */
[----:B------:R-:W-:Y:S01]  /*65d0*/  @!PT LDS RZ, [RZ] ;  /* 0x00000000fffff984 */ /* 0x000fe20000000800 */
[----:B------:R-:W-:Y:S01]  /*65e0*/  @!PT LDS RZ, [RZ] ;  /* 0x00000000fffff984 */ /* 0x000fe20000000800 */
[----:B------:R5:W-:Y:S06]  /*65f0*/  MEMBAR.ALL.CTA ;  /* 0x0000000000007992 */ /* 0x000bec0000008000 */
[----:B-----5:R-:W5:Y:S01]  /*6600*/  FENCE.VIEW.ASYNC.S ;  /* 0x00000000000073c6 */ /* 0x020f620000000000 */
[----:B------:R-:W-:Y:S01]  /*6610*/  SEL R90, R90, RZ, P1 ;  /* 0x000000ff5a5a7207 */ /* 0x000fe20000800000 */
[----:B-----5:R5:W-:Y:S02]  /*6620*/  SYNCS.ARRIVE.TRANS64.RED.A1T0 RZ, [R0+URZ], RZ ;  /* 0x000000ff00ff79a7 */ /* 0x020be400081004ff */
[----:B-----5:R-:W-:Y:S04]  /*6630*/  SEL R0, RZ, 0x1, P1 ;  /* 0x00000001ff007807 */ /* 0x020fe80000800000 */
[----:B--2---:R-:W-:Y:S02]  /*6640*/  LOP3.LUT R89, R89, R0, RZ, 0x3c, !PT ;  /* 0x0000000059597212 */ /* 0x004fe400078e3cff */
.L_x_108:
[----:B------:R-:W-:Y:S05]  /*6650*/  BSYNC B1 ;  /* 0x0000000000017941 */ /* 0x000fea0003800000 */
.L_x_107:
[----:B------:R-:W-:Y:S04]  /*6660*/  SHF.R.U32.HI R0, RZ, 0x15, R39 ;  /* 0x00000015ff007819 */ /* 0x000fe80000011627 */
[----:B------:R-:W-:Y:S01]  /*6670*/  LOP3.LUT P1, RZ, R0, 0x3, R85, 0x48, !PT ;  /* 0x0000000300ff7812 */ /* 0x000fe20007824855 */
[----:B------:R-:W-:Y:S01]  /*6680*/  @!UPT UIADD3 URZ, UPT, UPT, URZ, URZ, URZ ;  /* 0x000000fffffff290 */ /* 0x000fe2000fffe0ff */
[----:B----4-:R-:W-:Y:S11]  /*6690*/  @P0 BRA `(.L_x_112) ;  /* 0x0000000000080947 */ /* 0x010ff60003800000 */
[----:B------:R-:W2:Y:S02]  /*66a0*/  SYNCS.PHASECHK.TRANS64.TRYWAIT P0, [R100+URZ+0x160], R3 ;  /* 0x00016003640075a7 */ /* 0x000ea400080011ff */
[----:B--2---:R-:W-:Y:S05]  /*66b0*/  @!P0 BRA `(.L_x_113) ;  /* 0x0000002400dc8947 */ /* 0x004fea0003800000 */
.L_x_112:
[----:B------:R-:W-:Y:S05]  /*66c0*/  @!P1 BRA `(.L_x_114) ;  /* 0x0000000000409947 */ /* 0x000fea0003800000 */
[----:B------:R-:W4:Y:S01]  /*66d0*/  LDCU.64 UR8, c[0x4][0x70] ;  /* 0x01000e00ff0877ac */ /* 0x000f220008000a00 */
[----:B--2---:R-:W-:Y:S01]  /*66e0*/  MOV R3, 0x0 ;  /* 0x0000000000037802 */ /* 0x004fe20000000f00 */
[----:B------:R-:W-:Y:S02]  /*66f0*/  HFMA2 R12, -RZ, RZ, 0, 5.9604644775390625e-08 ;  /* 0x00000001ff0c7431 */ /* 0x000fe400000001ff */
[----:B------:R-:W-:Y:S02]  /*6700*/  IMAD.MOV.U32 R8, RZ, RZ, 0x192 ;  /* 0x00000192ff087424 */ /* 0x000fe400078e00ff */
[----:B------:R-:W-:Y:S01]  /*6710*/  IMAD.MOV.U32 R13, RZ, RZ, RZ ;  /* 0x000000ffff0d7224 */ /* 0x000fe200078e00ff */
[----:B------:R-:W2:Y:S01]  /*6720*/  LDCU.64 UR6, c[0x4][0x78] ;  /* 0x01000f00ff0677ac */ /* 0x000ea20008000a00 */
[----:B------:R-:W3:Y:S01]  /*6730*/  LDC.64 R2, c[0x4][R3] ;  /* 0x0100000003027b82 */ /* 0x000ee20000000a00 */
[----:B------:R-:W5:Y:S01]  /*6740*/  LDCU.64 UR4, c[0x4][0x10] ;  /* 0x01000200ff0477ac */ /* 0x000f620008000a00 */
[----:B----4-:R-:W-:Y:S01]  /*6750*/  MOV R5, UR9 ;  /* 0x0000000900057c02 */ /* 0x010fe20008000f00 */
[----:B-1----:R-:W-:Y:S01]  /*6760*/  IMAD.U32 R4, RZ, RZ, UR8 ;  /* 0x00000008ff047e24 */ /* 0x002fe2000f8e00ff */
[----:B--2---:R-:W-:Y:S01]  /*6770*/  MOV R7, UR7 ;  /* 0x0000000700077c02 */ /* 0x004fe20008000f00 */
[----:B------:R-:W-:Y:S01]  /*6780*/  IMAD.U32 R6, RZ, RZ, UR6 ;  /* 0x00000006ff067e24 */ /* 0x000fe2000f8e00ff */
[----:B-----5:R-:W-:Y:S01]  /*6790*/  MOV R11, UR5 ;  /* 0x00000005000b7c02 */ /* 0x020fe20008000f00 */
[----:B------:R-:W-:Y:S02]  /*67a0*/  IMAD.U32 R10, RZ, RZ, UR4 ;  /* 0x00000004ff0a7e24 */ /* 0x000fe4000f8e00ff */
[----:B------:R-:W-:Y:S07]  /*67b0*/  LEPC R20, `(.L_x_114) ;  /* 0x000000001014794e */ /* 0x000fee0000000000 */
[----:B---3--:R-:W-:Y:S05]  /*67c0*/  CALL.ABS.NOINC R2 ;  /* 0x0000000002007343 */ /* 0x008fea0003c00000 */
.L_x_114:
[-C--:B------:R-:W-:Y:S01]  /*67d0*/  F2FP.F16.E5M2.UNPACK_B R42, R72.reuse ;  /* 0x00000048ff2a723e */ /* 0x080fe200020004ff */
[----:B------:R-:W-:Y:S05]  /*67e0*/  WARPSYNC.ALL ;  /* 0x0000000000007948 */ /* 0x000fea0003800000 */
[----:B------:R-:W-:Y:S01]  /*67f0*/  R2UR UR4, R39 ;  /* 0x00000000270472ca */ /* 0x000fe200000e0000 */
[--C-:B------:R-:W-:Y:S01]  /*6800*/  HADD2.F32 R40, -RZ, R42.reuse.H0_H0 ;  /* 0x2000002aff287230 */ /* 0x100fe20000004100 */
[----:B------:R-:W-:Y:S01]  /*6810*/  F2FP.F16.E5M2.UNPACK_B R43, R72.H1 ;  /* 0x00000048ff2b723e */ /* 0x000fe200030004ff */
[----:B------:R-:W-:Y:S01]  /*6820*/  HADD2.F32 R42, -RZ, R42.H1_H1 ;  /* 0x3000002aff2a7230 */ /* 0x000fe20000004100 */
[-C--:B------:R-:W-:Y:S01]  /*6830*/  F2FP.F16.E5M2.UNPACK_B R45, R73.reuse ;  /* 0x00000049ff2d723e */ /* 0x080fe200020004ff */
[----:B------:R-:W-:Y:S01]  /*6840*/  BSSY.RECONVERGENT B0, `(.L_x_115) ;  /* 0x0000099000007945 */ /* 0x000fe20003800200 */
[----:B------:R-:W-:Y:S01]  /*6850*/  F2FP.F16.E5M2.UNPACK_B R47, R73.H1 ;  /* 0x00000049ff2f723e */ /* 0x000fe200030004ff */
[--C-:B------:R-:W-:Y:S01]  /*6860*/  HADD2.F32 R44, -RZ, R43.reuse.H0_H0 ;  /* 0x2000002bff2c7230 */ /* 0x100fe20000004100 */
[-C--:B------:R-:W-:Y:S01]  /*6870*/  F2FP.F16.E5M2.UNPACK_B R49, R74.reuse ;  /* 0x0000004aff31723e */ /* 0x080fe200020004ff */
[----:B------:R-:W-:Y:S01]  /*6880*/  HADD2.F32 R46, -RZ, R43.H1_H1 ;  /* 0x3000002bff2e7230 */ /* 0x000fe20000004100 */
[----:B------:R-:W-:Y:S01]  /*6890*/  F2FP.F16.E5M2.UNPACK_B R51, R74.H1 ;  /* 0x0000004aff33723e */ /* 0x000fe200030004ff */
[--C-:B------:R-:W-:Y:S01]  /*68a0*/  HADD2.F32 R43, -RZ, R45.reuse.H0_H0 ;  /* 0x2000002dff2b7230 */ /* 0x100fe20000004100 */
[-C--:B------:R-:W-:Y:S01]  /*68b0*/  F2FP.F16.E5M2.UNPACK_B R53, R75.reuse ;  /* 0x0000004bff35723e */ /* 0x080fe200020004ff */
[----:B-1----:R-:W-:Y:S01]  /*68c0*/  LDTM.16dp32bit_t0_t15.x32 R4, tmem[UR4] ;  /* 0x00000004000479ee */ /* 0x002fe20008a80000 */
[----:B------:R-:W3:Y:S01]  /*68d0*/  LDTM.16dp32bit_t16_t31.x32 R4, tmem[UR4+0x20] ;  /* 0x00002004000479ee */ /* 0x000ee20008aa0000 */
[----:B------:R-:W-:Y:S01]  /*68e0*/  ISETP.NE.AND P6, PT, R96, RZ, PT ;  /* 0x000000ff6000720c */ /* 0x000fe20003fc5270 */
[----:B------:R-:W-:Y:S01]  /*68f0*/  HADD2.F32 R48, -RZ, R45.H1_H1 ;  /* 0x3000002dff307230 */ /* 0x000fe20000004100 */
[----:B------:R-:W-:Y:S01]  /*6900*/  IADD3 R109, PT, PT, R71, UR44, RZ ;  /* 0x0000002c476d7c10 */ /* 0x000fe2000fffe0ff */
[----:B------:R-:W-:Y:S01]  /*6910*/  HADD2.F32 R52, -RZ, R49.H1_H1 ;  /* 0x30000031ff347230 */ /* 0x000fe20000004100 */
[----:B------:R-:W-:Y:S01]  /*6920*/  SHF.L.U32 R108, R88, 0x4, RZ ;  /* 0x00000004586c7819 */ /* 0x000fe200000006ff */
[----:B------:R-:W-:Y:S01]  /*6930*/  HADD2.F32 R56, -RZ, R53.H1_H1 ;  /* 0x30000035ff387230 */ /* 0x000fe20000004100 */
[----:B------:R-:W-:Y:S01]  /*6940*/  F2FP.F16.E5M2.UNPACK_B R55, R75.H1 ;  /* 0x0000004bff37723e */ /* 0x000fe200030004ff */
[--C-:B------:R-:W-:Y:S01]  /*6950*/  HADD2.F32 R45, -RZ, R47.reuse.H0_H0 ;  /* 0x2000002fff2d7230 */ /* 0x100fe20000004100 */
[----:B------:R-:W-:Y:S01]  /*6960*/  IADD3 R101, PT, PT, R109, R108, RZ ;  /* 0x0000006c6d657210 */ /* 0x000fe20007ffe0ff */
[----:B------:R-:W-:Y:S01]  /*6970*/  HADD2.F32 R50, -RZ, R47.H1_H1 ;  /* 0x3000002fff327230 */ /* 0x000fe20000004100 */
[-C--:B------:R-:W-:Y:S01]  /*6980*/  F2FP.F16.E5M2.UNPACK_B R57, R76.reuse ;  /* 0x0000004cff39723e */ /* 0x080fe200020004ff */
[----:B------:R-:W-:Y:S01]  /*6990*/  HADD2.F32 R47, -RZ, R49.H0_H0 ;  /* 0x20000031ff2f7230 */ /* 0x000fe20000004100 */
[----:B------:R-:W-:Y:S01]  /*69a0*/  F2FP.F16.E5M2.UNPACK_B R59, R76.H1 ;  /* 0x0000004cff3b723e */ /* 0x000fe200030004ff */
[----:B------:R-:W-:Y:S01]  /*69b0*/  HADD2.F32 R49, -RZ, R51.H0_H0 ;  /* 0x20000033ff317230 */ /* 0x000fe20000004100 */
[-C--:B------:R-:W-:Y:S01]  /*69c0*/  F2FP.F16.E5M2.UNPACK_B R61, R77.reuse ;  /* 0x0000004dff3d723e */ /* 0x080fe200020004ff */
[----:B------:R-:W-:Y:S01]  /*69d0*/  HADD2.F32 R60, -RZ, R57.H1_H1 ;  /* 0x30000039ff3c7230 */ /* 0x000fe20000004100 */
[----:B------:R-:W-:Y:S01]  /*69e0*/  F2FP.F16.E5M2.UNPACK_B R63, R77.H1 ;  /* 0x0000004dff3f723e */ /* 0x000fe200030004ff */
[----:B------:R-:W-:Y:S01]  /*69f0*/  HADD2.F32 R54, -RZ, R51.H1_H1 ;  /* 0x30000033ff367230 */ /* 0x000fe20000004100 */
[-C--:B------:R-:W-:Y:S01]  /*6a00*/  F2FP.F16.E5M2.UNPACK_B R65, R78.reuse ;  /* 0x0000004eff41723e */ /* 0x080fe200020004ff */
[----:B------:R-:W-:Y:S01]  /*6a10*/  HADD2.F32 R51, -RZ, R53.H0_H0 ;  /* 0x20000035ff337230 */ /* 0x000fe20000004100 */
[----:B------:R-:W-:Y:S01]  /*6a20*/  F2FP.F16.E5M2.UNPACK_B R67, R78.H1 ;  /* 0x0000004eff43723e */ /* 0x000fe200030004ff */
[----:B------:R-:W-:Y:S01]  /*6a30*/  HADD2.F32 R64, -RZ, R61.H1_H1 ;  /* 0x3000003dff407230 */ /* 0x000fe20000004100 */
[----:B------:R-:W-:Y:S01]  /*6a40*/  ISETP.NE.AND P0, PT, R95, RZ, PT ;  /* 0x000000ff5f00720c */ /* 0x000fe20003f05270 */
[C---:B---3--:R-:W-:Y:S01]  /*6a50*/  FMUL R0, R38.reuse, R4 ;  /* 0x0000000426007220 */ /* 0x048fe20000400000 */
[C---:B------:R-:W-:Y:S01]  /*6a60*/  FMUL R2, R38.reuse, R5 ;  /* 0x0000000526027220 */ /* 0x040fe20000400000 */
[C---:B------:R-:W-:Y:S01]  /*6a70*/  FMUL R4, R38.reuse, R8 ;  /* 0x0000000826047220 */ /* 0x040fe20000400000 */
[C---:B------:R-:W-:Y:S01]  /*6a80*/  FMUL R5, R38.reuse, R9 ;  /* 0x0000000926057220 */ /* 0x040fe20000400000 */
[C---:B------:R-:W-:Y:S01]  /*6a90*/  FFMA R0, R41.reuse, R40, R0 ;  /* 0x0000002829007223 */ /* 0x040fe20000000000 */
[C---:B------:R-:W-:Y:S01]  /*6aa0*/  FFMA R2, R41.reuse, R42, R2 ;  /* 0x0000002a29027223 */ /* 0x040fe20000000002 */
[C---:B------:R-:W-:Y:S01]  /*6ab0*/  FMUL R8, R38.reuse, R12 ;  /* 0x0000000c26087220 */ /* 0x040fe20000400000 */
[C---:B------:R-:W-:Y:S01]  /*6ac0*/  FMUL R9, R38.reuse, R13 ;  /* 0x0000000d26097220 */ /* 0x040fe20000400000 */
[C---:B------:R-:W-:Y:S01]  /*6ad0*/  FMUL R12, R38.reuse, R16 ;  /* 0x00000010260c7220 */ /* 0x040fe20000400000 */
[C---:B------:R-:W-:Y:S01]  /*6ae0*/  FMUL R13, R38.reuse, R17 ;  /* 0x00000011260d7220 */ /* 0x040fe20000400000 */
[C---:B------:R-:W-:Y:S01]  /*6af0*/  FMUL R16, R38.reuse, R20 ;  /* 0x0000001426107220 */ /* 0x040fe20000400000 */
[C---:B------:R-:W-:Y:S01]  /*6b00*/  FMUL R17, R38.reuse, R21 ;  /* 0x0000001526117220 */ /* 0x040fe20000400000 */
[C---:B------:R-:W-:Y:S01]  /*6b10*/  FMUL R20, R38.reuse, R24 ;  /* 0x0000001826147220 */ /* 0x040fe20000400000 */
[C---:B------:R-:W-:Y:S01]  /*6b20*/  FMUL R21, R38.reuse, R25 ;  /* 0x0000001926157220 */ /* 0x040fe20000400000 */
[----:B------:R-:W-:Y:S02]  /*6b30*/  HADD2.F32 R68, -RZ, R65.H1_H1 ;  /* 0x30000041ff447230 */ /* 0x000fe40000004100 */
[C---:B------:R-:W-:Y:S01]  /*6b40*/  FMUL R24, R38.reuse, R28 ;  /* 0x0000001c26187220 */ /* 0x040fe20000400000 */
[C---:B------:R-:W-:Y:S01]  /*6b50*/  FMUL R25, R38.reuse, R29 ;  /* 0x0000001d26197220 */ /* 0x040fe20000400000 */
[C---:B------:R-:W-:Y:S01]  /*6b60*/  FMUL R28, R38.reuse, R32 ;  /* 0x00000020261c7220 */ /* 0x040fe20000400000 */
[C---:B------:R-:W-:Y:S01]  /*6b70*/  FMUL R29, R38.reuse, R33 ;  /* 0x00000021261d7220 */ /* 0x040fe20000400000 */
[C---:B--2---:R-:W-:Y:S01]  /*6b80*/  FMUL R3, R38.reuse, R6 ;  /* 0x0000000626037220 */ /* 0x044fe20000400000 */
[C---:B------:R-:W-:Y:S01]  /*6b90*/  FMUL R7, R38.reuse, R7 ;  /* 0x0000000726077220 */ /* 0x040fe20000400000 */
[C---:B------:R-:W-:Y:S01]  /*6ba0*/  FMUL R6, R38.reuse, R10 ;  /* 0x0000000a26067220 */ /* 0x040fe20000400000 */
[C---:B------:R-:W-:Y:S01]  /*6bb0*/  FMUL R11, R38.reuse, R11 ;  /* 0x0000000b260b7220 */ /* 0x040fe20000400000 */
[C---:B------:R-:W-:Y:S01]  /*6bc0*/  FFMA R3, R41.reuse, R44, R3 ;  /* 0x0000002c29037223 */ /* 0x040fe20000000003 */
[C---:B------:R-:W-:Y:S01]  /*6bd0*/  FFMA R7, R41.reuse, R46, R7 ;  /* 0x0000002e29077223 */ /* 0x040fe20000000007 */
[C---:B------:R-:W-:Y:S01]  /*6be0*/  FFMA R4, R41.reuse, R43, R4 ;  /* 0x0000002b29047223 */ /* 0x040fe20000000004 */
[----:B------:R-:W-:Y:S01]  /*6bf0*/  F2FP.F16.E5M2.UNPACK_B R40, R79 ;  /* 0x0000004fff28723e */ /* 0x000fe200020004ff */
[C---:B------:R-:W-:Y:S01]  /*6c00*/  FFMA R5, R41.reuse, R48, R5 ;  /* 0x0000003029057223 */ /* 0x040fe20000000005 */
[C---:B------:R-:W-:Y:S01]  /*6c10*/  FFMA R6, R41.reuse, R45, R6 ;  /* 0x0000002d29067223 */ /* 0x040fe20000000006 */
[----:B------:R-:W-:Y:S01]  /*6c20*/  F2FP.F16.E5M2.UNPACK_B R42, R79.H1 ;  /* 0x0000004fff2a723e */ /* 0x000fe200030004ff */
[C---:B------:R-:W-:Y:S01]  /*6c30*/  FFMA R11, R41.reuse, R50, R11 ;  /* 0x00000032290b7223 */ /* 0x040fe2000000000b */
[----:B------:R-:W-:Y:S01]  /*6c40*/  FFMA R8, R41, R47, R8 ;  /* 0x0000002f29087223 */ /* 0x000fe20000000008 */
[----:B------:R-:W-:Y:S01]  /*6c50*/  F2FP.SATFINITE.E5M2.F32.PACK_AB_MERGE_C R97, R7, R3, RZ ;  /* 0x000000030761723e */ /* 0x000fe200048060ff */
[C---:B------:R-:W-:Y:S01]  /*6c60*/  FFMA R9, R41.reuse, R52, R9 ;  /* 0x0000003429097223 */ /* 0x040fe20000000009 */
[----:B------:R-:W-:Y:S01]  /*6c70*/  FMUL R10, R38, R14 ;  /* 0x0000000e260a7220 */ /* 0x000fe20000400000 */
[----:B------:R-:W-:Y:S01]  /*6c80*/  LEA R109, R90, UR44, 0x3 ;  /* 0x0000002c5a6d7c11 */ /* 0x000fe2000f8e18ff */
[----:B------:R-:W-:Y:S01]  /*6c90*/  FMUL R15, R38, R15 ;  /* 0x0000000f260f7220 */ /* 0x000fe20000400000 */
[--C-:B------:R-:W-:Y:S01]  /*6ca0*/  HADD2.F32 R53, -RZ, R55.reuse.H0_H0 ;  /* 0x20000037ff357230 */ /* 0x100fe20000004100 */
[----:B------:R-:W-:Y:S01]  /*6cb0*/  F2FP.SATFINITE.E5M2.F32.PACK_AB_MERGE_C R96, R2, R0, R97 ;  /* 0x000000000260723e */ /* 0x000fe20004806061 */
[----:B------:R-:W-:Y:S01]  /*6cc0*/  FFMA R10, R41, R49, R10 ;  /* 0x00000031290a7223 */ /* 0x000fe2000000000a */
[----:B------:R-:W-:Y:S01]  /*6cd0*/  F2FP.SATFINITE.E5M2.F32.PACK_AB_MERGE_C R97, R11, R6, RZ ;  /* 0x000000060b61723e */ /* 0x000fe200048060ff */
[C---:B------:R-:W-:Y:S01]  /*6ce0*/  FFMA R15, R41.reuse, R54, R15 ;  /* 0x00000036290f7223 */ /* 0x040fe2000000000f */
[C---:B------:R-:W-:Y:S01]  /*6cf0*/  FFMA R12, R41.reuse, R51, R12 ;  /* 0x00000033290c7223 */ /* 0x040fe2000000000c */
[----:B------:R-:W-:Y:S01]  /*6d00*/  FFMA R13, R41, R56, R13 ;  /* 0x00000038290d7223 */ /* 0x000fe2000000000d */
[----:B------:R-:W-:Y:S01]  /*6d10*/  F2FP.SATFINITE.E5M2.F32.PACK_AB_MERGE_C R97, R5, R4, R97 ;  /* 0x000000040561723e */ /* 0x000fe20004806061 */
[----:B------:R-:W-:Y:S01]  /*6d20*/  HADD2.F32 R58, -RZ, R55.H1_H1 ;  /* 0x30000037ff3a7230 */ /* 0x000fe20000004100 */
[----:B------:R-:W-:Y:S01]  /*6d30*/  F2FP.SATFINITE.E5M2.F32.PACK_AB_MERGE_C R98, R15, R10, RZ ;  /* 0x0000000a0f62723e */ /* 0x000fe200048060ff */
[----:B------:R-:W-:Y:S02]  /*6d40*/  HADD2.F32 R55, -RZ, R57.H0_H0 ;  /* 0x20000039ff377230 */ /* 0x000fe40000004100 */
[C---:B------:R-:W-:Y:S01]  /*6d50*/  FMUL R14, R38.reuse, R18 ;  /* 0x00000012260e7220 */ /* 0x040fe20000400000 */
[C---:B------:R-:W-:Y:S01]  /*6d60*/  FMUL R19, R38.reuse, R19 ;  /* 0x0000001326137220 */ /* 0x040fe20000400000 */
[--C-:B------:R-:W-:Y:S02]  /*6d70*/  HADD2.F32 R57, -RZ, R59.reuse.H0_H0 ;  /* 0x2000003bff397230 */ /* 0x100fe40000004100 */
[C---:B------:R-:W-:Y:S01]  /*6d80*/  FMUL R18, R38.reuse, R22 ;  /* 0x0000001626127220 */ /* 0x040fe20000400000 */
[C---:B------:R-:W-:Y:S01]  /*6d90*/  FFMA R14, R41.reuse, R53, R14 ;  /* 0x00000035290e7223 */ /* 0x040fe2000000000e */
[----:B------:R-:W-:Y:S02]  /*6da0*/  HADD2.F32 R62, -RZ, R59.H1_H1 ;  /* 0x3000003bff3e7230 */ /* 0x000fe40000004100 */
[C---:B------:R-:W-:Y:S01]  /*6db0*/  FFMA R19, R41.reuse, R58, R19 ;  /* 0x0000003a29137223 */ /* 0x040fe20000000013 */
[----:B------:R-:W-:Y:S02]  /*6dc0*/  HADD2.F32 R59, -RZ, R61.H0_H0 ;  /* 0x2000003dff3b7230 */ /* 0x000fe40000004100 */
[C---:B------:R-:W-:Y:S01]  /*6dd0*/  FMUL R23, R38.reuse, R23 ;  /* 0x0000001726177220 */ /* 0x040fe20000400000 */
[C---:B------:R-:W-:Y:S01]  /*6de0*/  FFMA R16, R41.reuse, R55, R16 ;  /* 0x0000003729107223 */ /* 0x040fe20000000010 */
[C---:B------:R-:W-:Y:S01]  /*6df0*/  FFMA R17, R41.reuse, R60, R17 ;  /* 0x0000003c29117223 */ /* 0x040fe20000000011 */
[--C-:B------:R-:W-:Y:S02]  /*6e00*/  HADD2.F32 R61, -RZ, R63.reuse.H0_H0 ;  /* 0x2000003fff3d7230 */ /* 0x100fe40000004100 */
[C---:B------:R-:W-:Y:S01]  /*6e10*/  FFMA R18, R41.reuse, R57, R18 ;  /* 0x0000003929127223 */ /* 0x040fe20000000012 */
[----:B------:R-:W-:Y:S02]  /*6e20*/  HADD2.F32 R66, -RZ, R63.H1_H1 ;  /* 0x3000003fff427230 */ /* 0x000fe40000004100 */
[C---:B------:R-:W-:Y:S01]  /*6e30*/  FMUL R22, R38.reuse, R26 ;  /* 0x0000001a26167220 */ /* 0x040fe20000400000 */
[----:B------:R-:W-:Y:S02]  /*6e40*/  HADD2.F32 R63, -RZ, R65.H0_H0 ;  /* 0x20000041ff3f7230 */ /* 0x000fe40000004100 */
[C---:B------:R-:W-:Y:S01]  /*6e50*/  FFMA R23, R41.reuse, R62, R23 ;  /* 0x0000003e29177223 */ /* 0x040fe20000000017 */
[C---:B------:R-:W-:Y:S01]  /*6e60*/  FMUL R27, R38.reuse, R27 ;  /* 0x0000001b261b7220 */ /* 0x040fe20000400000 */
[C---:B------:R-:W-:Y:S01]  /*6e70*/  FFMA R20, R41.reuse, R59, R20 ;  /* 0x0000003b29147223 */ /* 0x040fe20000000014 */
[C---:B------:R-:W-:Y:S01]  /*6e80*/  FFMA R21, R41.reuse, R64, R21 ;  /* 0x0000004029157223 */ /* 0x040fe20000000015 */
[--C-:B------:R-:W-:Y:S02]  /*6e90*/  HADD2.F32 R65, -RZ, R67.reuse.H0_H0 ;  /* 0x20000043ff417230 */ /* 0x100fe40000004100 */
[C---:B------:R-:W-:Y:S01]  /*6ea0*/  FFMA R22, R41.reuse, R61, R22 ;  /* 0x0000003d29167223 */ /* 0x040fe20000000016 */
[----:B------:R-:W-:Y:S02]  /*6eb0*/  HADD2.F32 R70, -RZ, R67.H1_H1 ;  /* 0x30000043ff467230 */ /* 0x000fe40000004100 */
[C---:B------:R-:W-:Y:S01]  /*6ec0*/  FMUL R26, R38.reuse, R30 ;  /* 0x0000001e261a7220 */ /* 0x040fe20000400000 */
[--C-:B------:R-:W-:Y:S02]  /*6ed0*/  HADD2.F32 R67, -RZ, R40.reuse.H0_H0 ;  /* 0x20000028ff437230 */ /* 0x100fe40000004100 */
[C---:B------:R-:W-:Y:S01]  /*6ee0*/  FFMA R27, R41.reuse, R66, R27 ;  /* 0x00000042291b7223 */ /* 0x040fe2000000001b */
[C---:B------:R-:W-:Y:S01]  /*6ef0*/  FMUL R31, R38.reuse, R31 ;  /* 0x0000001f261f7220 */ /* 0x040fe20000400000 */
[C---:B------:R-:W-:Y:S01]  /*6f00*/  FFMA R24, R41.reuse, R63, R24 ;  /* 0x0000003f29187223 */ /* 0x040fe20000000018 */
[----:B------:R-:W-:Y:S02]  /*6f10*/  HADD2.F32 R40, -RZ, R40.H1_H1 ;  /* 0x30000028ff287230 */ /* 0x000fe40000004100 */
[C---:B------:R-:W-:Y:S01]  /*6f20*/  FFMA R25, R41.reuse, R68, R25 ;  /* 0x0000004429197223 */ /* 0x040fe20000000019 */
[--C-:B------:R-:W-:Y:S02]  /*6f30*/  HADD2.F32 R69, -RZ, R42.reuse.H0_H0 ;  /* 0x2000002aff457230 */ /* 0x100fe40000004100 */
[C---:B------:R-:W-:Y:S01]  /*6f40*/  FFMA R26, R41.reuse, R65, R26 ;  /* 0x00000041291a7223 */ /* 0x040fe2000000001a */
[----:B------:R-:W-:Y:S02]  /*6f50*/  HADD2.F32 R42, -RZ, R42.H1_H1 ;  /* 0x3000002aff2a7230 */ /* 0x000fe40000004100 */
[C---:B------:R-:W-:Y:S01]  /*6f60*/  FMUL R30, R38.reuse, R34 ;  /* 0x00000022261e7220 */ /* 0x040fe20000400000 */
[----:B------:R-:W-:Y:S01]  /*6f70*/  FFMA R31, R41, R70, R31 ;  /* 0x00000046291f7223 */ /* 0x000fe2000000001f */
[----:B------:R-:W-:Y:S01]  /*6f80*/  FMUL R35, R38, R35 ;  /* 0x0000002326237220 */ /* 0x000fe20000400000 */
[----:B------:R-:W-:Y:S01]  /*6f90*/  F2FP.SATFINITE.E5M2.F32.PACK_AB_MERGE_C R99, R19, R14, RZ ;  /* 0x0000000e1363723e */ /* 0x000fe200048060ff */
[C---:B------:R-:W-:Y:S01]  /*6fa0*/  FFMA R28, R41.reuse, R67, R28 ;  /* 0x00000043291c7223 */ /* 0x040fe2000000001c */
[C---:B------:R-:W-:Y:S01]  /*6fb0*/  FFMA R29, R41.reuse, R40, R29 ;  /* 0x00000028291d7223 */ /* 0x040fe2000000001d */
[C---:B------:R-:W-:Y:S01]  /*6fc0*/  FFMA R30, R41.reuse, R69, R30 ;  /* 0x00000045291e7223 */ /* 0x040fe2000000001e */
[----:B------:R-:W-:Y:S01]  /*6fd0*/  FFMA R35, R41, R42, R35 ;  /* 0x0000002a29237223 */ /* 0x000fe20000000023 */
[----:B------:R-:W-:Y:S02]  /*6fe0*/  F2FP.SATFINITE.E5M2.F32.PACK_AB_MERGE_C R98, R9, R8, R98 ;  /* 0x000000080962723e */ /* 0x000fe40004806062 */
[----:B------:R-:W-:Y:S02]  /*6ff0*/  F2FP.SATFINITE.E5M2.F32.PACK_AB_MERGE_C R99, R13, R12, R99 ;  /* 0x0000000c0d63723e */ /* 0x000fe40004806063 */
[----:B------:R-:W-:Y:S02]  /*7000*/  F2FP.SATFINITE.E5M2.F32.PACK_AB_MERGE_C R104, R23, R18, RZ ;  /* 0x000000121768723e */ /* 0x000fe400048060ff */
[----:B------:R-:W-:Y:S01]  /*7010*/  F2FP.SATFINITE.E5M2.F32.PACK_AB_MERGE_C R105, R27, R22, RZ ;  /* 0x000000161b69723e */ /* 0x000fe200048060ff */
[----:B------:R1:W-:Y:S01]  /*7020*/  STS.128 [R71+UR44+0x2200], R96 ;  /* 0x0022006047007988 */ /* 0x0003e20008000c2c */
[----:B------:R-:W-:Y:S02]  /*7030*/  F2FP.SATFINITE.E5M2.F32.PACK_AB_MERGE_C R110, R31, R26, RZ ;  /* 0x0000001a1f6e723e */ /* 0x000fe400048060ff */
[----:B------:R-:W-:Y:S02]  /*7040*/  F2FP.SATFINITE.E5M2.F32.PACK_AB_MERGE_C R111, R35, R30, RZ ;  /* 0x0000001e236f723e */ /* 0x000fe400048060ff */
[----:B------:R-:W-:Y:S02]  /*7050*/  F2FP.SATFINITE.E5M2.F32.PACK_AB_MERGE_C R104, R17, R16, R104 ;  /* 0x000000101168723e */ /* 0x000fe40004806068 */
[----:B------:R-:W-:Y:S02]  /*7060*/  F2FP.SATFINITE.E5M2.F32.PACK_AB_MERGE_C R105, R21, R20, R105 ;  /* 0x000000141569723e */ /* 0x000fe40004806069 */
[----:B------:R-:W-:Y:S02]  /*7070*/  F2FP.SATFINITE.E5M2.F32.PACK_AB_MERGE_C R106, R25, R24, R110 ;  /* 0x00000018196a723e */ /* 0x000fe4000480606e */
[----:B------:R-:W-:Y:S02]  /*7080*/  F2FP.SATFINITE.E5M2.F32.PACK_AB_MERGE_C R107, R29, R28, R111 ;  /* 0x0000001c1d6b723e */ /* 0x000fe4000480606f */
[----:B------:R-:W-:Y:S03]  /*7090*/  @P6 SHF.L.U32 R110, R89, 0x1f, RZ ;  /* 0x0000001f596e6819 */ /* 0x000fe600000006ff */
[----:B------:R1:W-:Y:S01]  /*70a0*/  STS.128 [R101+0x2210], R104 ;  /* 0x0022106865007388 */ /* 0x0003e20000000c00 */
[----:B------:R-:W-:Y:S01]  /*70b0*/  @!PT LDS RZ, [RZ] ;  /* 0x00000000fffff984 */ /* 0x000fe20000000800 */
[----:B------:R-:W-:Y:S01]  /*70c0*/  @!PT LDS RZ, [RZ] ;  /* 0x00000000fffff984 */ /* 0x000fe20000000800 */
[----:B------:R-:W-:Y:S01]  /*70d0*/  @!PT LDS RZ, [RZ] ;  /* 0x00000000fffff984 */ /* 0x000fe20000000800 */
[----:B------:R-:W-:Y:S01]  /*70e0*/  @!PT LDS RZ, [RZ] ;  /* 0x00000000fffff984 */ /* 0x000fe20000000800 */
[----:B------:R2:W-:Y:S07]  /*70f0*/  MEMBAR.ALL.CTA ;  /* 0x0000000000007992 */ /* 0x0005ee0000008000 */
[----:B--2---:R-:W2:Y:S02]  /*7100*/  FENCE.VIEW.ASYNC.S ;  /* 0x00000000000073c6 */ /* 0x004ea40000000000 */
[----:B--2---:R-:W-:Y:S06]  /*7110*/  BAR.SYNC.DEFER_BLOCKING 0x1, 0x80 ;  /* 0x0042000000007b1d */ /* 0x004fec0000010000 */
[----:B------:R-:W-:Y:S05]  /*7120*/  @P0 BRA `(.L_x_116) ;  /* 0x0000000000280947 */ /* 0x000fea0003800000 */
[----:B------:R-:W2:Y:S01]  /*7130*/  LDCU.64 UR6, c[0x0][0x348] ;  /* 0x00006900ff0677ac */ /* 0x000ea20008000a00 */
[----:B------:R-:W-:Y:S01]  /*7140*/  UIADD3 UR4, UPT, UPT, UR44, 0x2200, URZ ;  /* 0x000022002c047890 */ /* 0x000fe2000fffe0ff */
[----:B------:R-:W-:Y:S05]  /*7150*/  UMOV UR51, UR36 ;  /* 0x0000002400337c82 */ /* 0x000fea0008000000 */
[----:B------:R-:W-:Y:S04]  /*7160*/  MOV R94, UR4 ;  /* 0x00000004005e7c02 */ /* 0x000fe80008000f00 */
[----:B------:R-:W-:Y:S01]  /*7170*/  R2UR UR48, R94 ;  /* 0x000000005e3072ca */ /* 0x000fe200000e0000 */
[----:B--2---:R-:W-:Y:S04]  /*7180*/  UIADD3 UR4, UP0, UPT, UR6, 0x680, URZ ;  /* 0x0000068006047890 */ /* 0x004fe8000ff1e0ff */
[----:B------:R-:W-:Y:S09]  /*7190*/  UIADD3.X UR5, UPT, UPT, URZ, UR7, URZ, UP0, !UPT ;  /* 0x00000007ff057290 */ /* 0x000ff200087fe4ff */
[----:B------:R2:W-:Y:S01]  /*71a0*/  UTMASTG.3D [UR48], [UR4] ;  /* 0x00000030040073b5 */ /* 0x0005e20008010000 */
[----:B------:R0:W-:Y:S01]  /*71b0*/  UTMACMDFLUSH ;  /* 0x00000000000079b7 */ /* 0x0001e20000000000 */
[----:B--2---:R-:W-:Y:S04]  /*71c0*/  DEPBAR.LE SB0, 0x1 ;  /* 0x000080400000791a */ /* 0x004fe80000000000 */
.L_x_116:
[----:B------:R-:W-:Y:S05]  /*71d0*/  BSYNC.RECONVERGENT B0 ;  /* 0x0000000000007941 */ /* 0x000fea0003800200 */
.L_x_115:
[----:B------:R-:W-:Y:S06]  /*71e0*/  BAR.SYNC.DEFER_BLOCKING 0x1, 0x80 ;  /* 0x0042000000007b1d */ /* 0x000fec0000010000 */
[----:B------:R-:W2:Y:S01]  /*71f0*/  @P6 SYNCS.PHASECHK.TRANS64.TRYWAIT P0, [R109+URZ+0x110], R110 ;  /* 0x0001106e6d0065a7 */ /* 0x000ea200080011ff */
[----:B------:R-:W-:Y:S01]  /*7200*/  BSSY B1, `(.L_x_117) ;  /* 0x0000020000017945 */ /* 0x000fe20003800000 */
[----:B--2---:R-:W-:Y:S03]  /*7210*/  @P6 SEL R102, RZ, 0x1, !P0 ;  /* 0x00000001ff666807 */ /* 0x004fe60004000000 */
[----:B------:R-:W-:Y:S05]  /*7220*/  @!P6 BRA `(.L_x_118) ;  /* 0x000000000074e947 */ /* 0x000fea0003800000 */
[----:B------:R-:W-:Y:S01]  /*7230*/  ISETP.NE.AND P1, PT, R103, RZ, PT ;  /* 0x000000ff6700720c */ /* 0x000fe20003f25270 */
[----:B------:R-:W2:Y:S01]  /*7240*/  S2R R0, SR_CgaCtaId ;  /* 0x0000000000007919 */ /* 0x000ea20000008800 */
[----:B------:R-:W-:Y:S01]  /*7250*/  ISETP.NE.AND P0, PT, R102, RZ, PT ;  /* 0x000000ff6600720c */ /* 0x000fe20003f05270 */
[----:B------:R-:W-:Y:S10]  /*7260*/  BSSY B0, `(.L_x_119) ;  /* 0x0000008000007945 */ /* 0x000ff40003800000 */
[----:B------:R-:W-:Y:S05]  /*7270*/  @P1 IMAD R2, R90, 0x1000, R71 ;  /* 0x000010005a021824 */ /* 0x000fea00078e0247 */
[----:B------:R-:W-:Y:S05]  /*7280*/  @P1 IADD3 R3, PT, PT, R2, UR44, RZ ;  /* 0x0000002c02031c10 */ /* 0x000fea000fffe0ff */
[----:B------:R-:W-:Y:S01]  /*7290*/  @P1 IMAD.IADD R3, R3, 0x1, R108 ;  /* 0x0000000103031824 */ /* 0x000fe200078e026c */
[----:B------:R-:W-:Y:S06]  /*72a0*/  @P0 BRA `(.L_x_120) ;  /* 0x00000000000c0947 */ /* 0x000fec0003800000 */
[----:B------:R-:W-:Y:S04]  /*72b0*/  SHF.L.U32 R4, R89, 0x1f, RZ ;  /* 0x0000001f59047819 */ /* 0x000fe800000006ff */
[----:B------:R-:W3:Y:S02]  /*72c0*/  SYNCS.PHASECHK.TRANS64.TRYWAIT P0, [R109+URZ+0x110], R4 ;  /* 0x000110046d0075a7 */ /* 0x000ee400080011ff */
[----:B---3--:R-:W-:Y:S05]  /*72d0*/  @!P0 BRA `(.L_x_121) ;  /* 0x0000001800e88947 */ /* 0x008fea0003800000 */
.L_x_120:
[----:B------:R-:W-:Y:S05]  /*72e0*/  BSYNC B0 ;  /* 0x0000000000007941 */ /* 0x000fea0003800000 */
.L_x_119:
[----:B------:R-:W-:Y:S01]  /*72f0*/  ISETP.NE.AND P0, PT, R103, RZ, PT ;  /* 0x000000ff6700720c */ /* 0x000fe20003f05270 */
[----:B---3--:R-:W-:Y:S02]  /*7300*/  VIADD R109, R109, 0x120 ;  /* 0x000001206d6d7836 */ /* 0x008fe40000000000 */
[----:B------:R-:W-:Y:S03]  /*7310*/  VIADD R90, R90, 0x1 ;  /* 0x000000015a5a7836 */ /* 0x000fe60000000000 */
[----:B--2---:R-:W-:Y:S07]  /*7320*/  PRMT R0, R0, 0x654, R109 ;  /* 0x0000065400007816 */ /* 0x004fee000000006d */
[----:B------:R2:W3:Y:S04]  /*7330*/  @P0 LDS.128 R72, [R2+UR44+0x200] ;  /* 0x0002002c02480984 */ /* 0x0004e80008000c00 */
[----:B------:R2:W4:Y:S01]  /*7340*/  @P0 LDS.128 R76, [R3+0x210] ;  /* 0x00021000034c0984 */ /* 0x0005220000000c00 */
        /* <DEDUP_REMOVED lines=10> */
[----:B--23--:R-:W-:Y:S02]  /*73f0*/  LOP3.LUT R89, R89, R0, RZ, 0x3c, !PT ;  /* 0x0000000059597212 */ /* 0x00cfe400078e3cff */
.L_x_118:
[----:B------:R-:W-:Y:S05]  /*7400*/  BSYNC B1 ;  /* 0x0000000000017941 */ /* 0x000fea0003800000 */
.L_x_117:
[----:B------:R-:W-:Y:S05]  /*7410*/  VIADD R0, R39, 0x40 ;  /* 0x0000004027007836 */ /* 0x000fea0000000000 */
[----:B------:R-:W-:Y:S04]  /*7420*/  SHF.R.U32.HI R0, RZ, 0x15, R0 ;  /* 0x00000015ff007819 */ /* 0x000fe80000011600 */
[----:B------:R-:W-:Y:S11]  /*7430*/  LOP3.LUT P0, RZ, R0, 0x3, R85, 0x48, !PT ;  /* 0x0000000300ff7812 */ /* 0x000ff60007804855 */
[----:B------:R-:W-:Y:S02]  /*7440*/  @!UPT UIADD3 URZ, UPT, UPT, URZ, URZ, URZ ;  /* 0x000000fffffff290 */ /* 0x000fe4000fffe0ff */
[----:B------:R-:W-:Y:S05]  /*7450*/  @!P0 BRA `(.L_x_122) ;  /* 0x0000000000408947 */ /* 0x000fea0003800000 */
[----:B------:R-:W2:Y:S01]  /*7460*/  LDCU.64 UR8, c[0x4][0x70] ;  /* 0x01000e00ff0877ac */ /* 0x000ea20008000a00 */
[----:B------:R-:W-:Y:S01]  /*7470*/  MOV R3, 0x0 ;  /* 0x0000000000037802 */ /* 0x000fe20000000f00 */
[----:B------:R-:W-:Y:S02]  /*7480*/  HFMA2 R12, -RZ, RZ, 0, 5.9604644775390625e-08 ;  /* 0x00000001ff0c7431 */ /* 0x000fe400000001ff */
[----:B------:R-:W-:Y:S02]  /*7490*/  IMAD.MOV.U32 R8, RZ, RZ, 0x192 ;  /* 0x00000192ff087424 */ /* 0x000fe400078e00ff */
[----:B------:R-:W-:Y:S01]  /*74a0*/  IMAD.MOV.U32 R13, RZ, RZ, RZ ;  /* 0x000000ffff0d7224 */ /* 0x000fe200078e00ff */
[----:B------:R-:W3:Y:S01]  /*74b0*/  LDCU.64 UR6, c[0x4][0x78] ;  /* 0x01000f00ff0677ac */ /* 0x000ee20008000a00 */
[----:B------:R-:W1:Y:S01]  /*74c0*/  LDC.64 R2, c[0x4][R3] ;  /* 0x0100000003027b82 */ /* 0x000e620000000a00 */
[----:B------:R-:W5:Y:S01]  /*74d0*/  LDCU.64 UR4, c[0x4][0x10] ;  /* 0x01000200ff0477ac */ /* 0x000f620008000a00 */
[----:B--2---:R-:W-:Y:S01]  /*74e0*/  MOV R5, UR9 ;  /* 0x0000000900057c02 */ /* 0x004fe20008000f00 */
[----:B------:R-:W-:Y:S01]  /*74f0*/  IMAD.U32 R4, RZ, RZ, UR8 ;  /* 0x00000008ff047e24 */ /* 0x000fe2000f8e00ff */
[----:B---3--:R-:W-:Y:S01]  /*7500*/  MOV R7, UR7 ;  /* 0x0000000700077c02 */ /* 0x008fe20008000f00 */
[----:B------:R-:W-:Y:S01]  /*7510*/  IMAD.U32 R6, RZ, RZ, UR6 ;  /* 0x00000006ff067e24 */ /* 0x000fe2000f8e00ff */
[----:B-----5:R-:W-:Y:S01]  /*7520*/  MOV R11, UR5 ;  /* 0x00000005000b7c02 */ /* 0x020fe20008000f00 */
[----:B------:R-:W-:Y:S02]  /*7530*/  IMAD.U32 R10, RZ, RZ, UR4 ;  /* 0x00000004ff0a7e24 */ /* 0x000fe4000f8e00ff */
[----:B------:R-:W-:Y:S07]  /*7540*/  LEPC R20, `(.L_x_122) ;  /* 0x000000001014794e */ /* 0x000fee0000000000 */
[----:B-1--4-:R-:W-:Y:S05]  /*7550*/  CALL.ABS.NOINC R2 ;  /* 0x0000000002007343 */ /* 0x012fea0003c00000 */
.L_x_122:
[----:B------:R-:W-:Y:S01]  /*7560*/  ISETP.NE.AND P0, PT, R95, RZ, PT ;  /* 0x000000ff5f00720c */ /* 0x000fe20003f05270 */
[----:B------:R-:W-:Y:S05]  /*7570*/  WARPSYNC.ALL ;  /* 0x0000000000007948 */ /* 0x000fea0003800000 */
[----:B------:R-:W-:Y:S01]  /*7580*/  R2UR UR4, R39 ;  /* 0x00000000270472ca */ /* 0x000fe200000e0000 */
[----:B------:R-:W2:Y:S01]  /*7590*/  S2UR UR6, SR_CgaCtaId ;  /* 0x00000000000679c3 */ /* 0x000ea20000008800 */
[-C--:B------:R-:W-:Y:S01]  /*75a0*/  F2FP.F16.E5M2.UNPACK_B R42, R72.reuse ;  /* 0x00000048ff2a723e */ /* 0x080fe200020004ff */
[----:B------:R-:W-:Y:S01]  /*75b0*/  BSSY.RECONVERGENT B0, `(.L_x_123) ;  /* 0x000009c000007945 */ /* 0x000fe20003800200 */
[----:B------:R-:W-:Y:S02]  /*75c0*/  F2FP.F16.E5M2.UNPACK_B R72, R72.H1 ;  /* 0x00000048ff48723e */ /* 0x000fe400030004ff */
[-C--:B------:R-:W-:Y:S01]  /*75d0*/  F2FP.F16.E5M2.UNPACK_B R46, R73.reuse ;  /* 0x00000049ff2e723e */ /* 0x080fe200020004ff */
[--C-:B------:R-:W-:Y:S01]  /*75e0*/  HADD2.F32 R40, -RZ, R42.reuse.H0_H0 ;  /* 0x2000002aff287230 */ /* 0x100fe20000004100 */
[----:B------:R-:W-:Y:S01]  /*75f0*/  F2FP.F16.E5M2.UNPACK_B R73, R73.H1 ;  /* 0x00000049ff49723e */ /* 0x000fe200030004ff */
[----:B------:R-:W-:Y:S01]  /*7600*/  HADD2.F32 R42, -RZ, R42.H1_H1 ;  /* 0x3000002aff2a7230 */ /* 0x000fe20000004100 */
[-C--:B------:R-:W-:Y:S01]  /*7610*/  F2FP.F16.E5M2.UNPACK_B R50, R74.reuse ;  /* 0x0000004aff32723e */ /* 0x080fe200020004ff */
[----:B------:R-:W-:Y:S01]  /*7620*/  HADD2.F32 R43, -RZ, R72.H0_H0 ;  /* 0x20000048ff2b7230 */ /* 0x000fe20000004100 */
[----:B------:R-:W-:Y:S01]  /*7630*/  F2FP.F16.E5M2.UNPACK_B R74, R74.H1 ;  /* 0x0000004aff4a723e */ /* 0x000fe200030004ff */
[----:B------:R-:W-:Y:S01]  /*7640*/  LDTM.16dp32bit_t0_t15.x32 R4, tmem[UR4+0x40] ;  /* 0x00004004000479ee */ /* 0x000fe20008a80000 */
[----:B------:R-:W3:Y:S01]  /*7650*/  LDTM.16dp32bit_t16_t31.x32 R4, tmem[UR4+0x60] ;  /* 0x00006004000479ee */ /* 0x000ee20008aa0000 */
[----:B------:R-:W-:Y:S01]  /*7660*/  NOP ;  /* 0x0000000000007918 */ /* 0x000fe20000000000 */
[--C-:B------:R-:W-:Y:S01]  /*7670*/  HADD2.F32 R45, -RZ, R46.reuse.H0_H0 ;  /* 0x2000002eff2d7230 */ /* 0x100fe20000004100 */
[----:B------:R-:W-:Y:S01]  /*7680*/  R2UR UR5, R100 ;  /* 0x00000000640572ca */ /* 0x000fe200000e0000 */
[----:B------:R-:W-:Y:S01]  /*7690*/  HADD2.F32 R46, -RZ, R46.H1_H1 ;  /* 0x3000002eff2e7230 */ /* 0x000fe20000004100 */
[----:B------:R-:W-:Y:S01]  /*76a0*/  F2FP.F16.E5M2.UNPACK_B R54, R75 ;  /* 0x0000004bff36723e */ /* 0x000fe200020004ff */
[--C-:B------:R-:W-:Y:S01]  /*76b0*/  HADD2.F32 R49, -RZ, R50.reuse.H0_H0 ;  /* 0x20000032ff317230 */ /* 0x100fe20000004100 */
[----:B----4-:R-:W-:Y:S01]  /*76c0*/  F2FP.F16.E5M2.UNPACK_B R58, R76 ;  /* 0x0000004cff3a723e */ /* 0x010fe200020004ff */
[----:B------:R-:W-:Y:S01]  /*76d0*/  HADD2.F32 R50, -RZ, R50.H1_H1 ;  /* 0x30000032ff327230 */ /* 0x000fe20000004100 */
[----:B------:R-:W-:Y:S01]  /*76e0*/  F2FP.F16.E5M2.UNPACK_B R62, R77 ;  /* 0x0000004dff3e723e */ /* 0x000fe200020004ff */
[--C-:B------:R-:W-:Y:S01]  /*76f0*/  HADD2.F32 R53, -RZ, R54.reuse.H0_H0 ;  /* 0x20000036ff357230 */ /* 0x100fe20000004100 */
[----:B------:R-:W-:Y:S01]  /*7700*/  F2FP.F16.E5M2.UNPACK_B R66, R78 ;  /* 0x0000004eff42723e */ /* 0x000fe200020004ff */
[----:B------:R-:W-:Y:S01]  /*7710*/  HADD2.F32 R54, -RZ, R54.H1_H1 ;  /* 0x30000036ff367230 */ /* 0x000fe20000004100 */
[----:B------:R-:W-:Y:S01]  /*7720*/  F2FP.F16.E5M2.UNPACK_B R69, R79 ;  /* 0x0000004fff45723e */ /* 0x000fe200020004ff */
[--C-:B------:R-:W-:Y:S01]  /*7730*/  HADD2.F32 R57, -RZ, R58.reuse.H0_H0 ;  /* 0x2000003aff397230 */ /* 0x100fe20000004100 */
[----:B------:R-:W-:Y:S01]  /*7740*/  F2FP.F16.E5M2.UNPACK_B R75, R75.H1 ;  /* 0x0000004bff4b723e */ /* 0x000fe200030004ff */
[----:B------:R-:W-:Y:S01]  /*7750*/  UIADD3 UR4, UPT, UPT, UR5, 0x180, URZ ;  /* 0x0000018005047890 */ /* 0x000fe2000fffe0ff */
[----:B------:R-:W-:Y:S01]  /*7760*/  HADD2.F32 R59, -RZ, R58.H1_H1 ;  /* 0x3000003aff3b7230 */ /* 0x000fe20000004100 */
[----:B------:R-:W-:Y:S01]  /*7770*/  F2FP.F16.E5M2.UNPACK_B R76, R76.H1 ;  /* 0x0000004cff4c723e */ /* 0x000fe200030004ff */
[--C-:B------:R-:W-:Y:S01]  /*7780*/  HADD2.F32 R61, -RZ, R62.reuse.H0_H0 ;  /* 0x2000003eff3d7230 */ /* 0x100fe20000004100 */
[----:B------:R-:W-:Y:S01]  /*7790*/  F2FP.F16.E5M2.UNPACK_B R77, R77.H1 ;  /* 0x0000004dff4d723e */ /* 0x000fe200030004ff */
[----:B------:R-:W-:Y:S01]  /*77a0*/  HADD2.F32 R62, -RZ, R62.H1_H1 ;  /* 0x3000003eff3e7230 */ /* 0x000fe20000004100 */
[----:B------:R-:W-:Y:S01]  /*77b0*/  F2FP.F16.E5M2.UNPACK_B R78, R78.H1 ;  /* 0x0000004eff4e723e */ /* 0x000fe200030004ff */
[--C-:B------:R-:W-:Y:S01]  /*77c0*/  HADD2.F32 R65, -RZ, R66.reuse.H0_H0 ;  /* 0x20000042ff417230 */ /* 0x100fe20000004100 */
[----:B--2---:R-:W-:Y:S01]  /*77d0*/  UPRMT UR4, UR6, 0x654, UR4 ;  /* 0x0000065406047896 */ /* 0x004fe20008000004 */
        /* <DEDUP_REMOVED lines=8> */
[----:B------:R-:W-:Y:S01]  /*7860*/  SYNCS.ARRIVE.TRANS64.RED.A1T0 RZ, [UR4], RZ ;  /* 0x000000ffffff79a7 */ /* 0x000fe20008100404 */
        /* <DEDUP_REMOVED lines=15> */
[--C-:B------:R-:W-:Y:S02]  /*7960*/  HADD2.F32 R47, -RZ, R73.reuse.H0_H0 ;  /* 0x20000049ff2f7230 */ /* 0x100fe40000004100 */
[C---:B------:R-:W-:Y:S01]  /*7970*/  FMUL R10, R38.reuse, R10 ;  /* 0x0000000a260a7220 */ /* 0x040fe20000400000 */
[C---:B------:R-:W-:Y:S01]  /*7980*/  FFMA R6, R41.reuse, R43, R6 ;  /* 0x0000002b29067223 */ /* 0x040fe20000000006 */
[----:B------:R-:W-:Y:S02]  /*7990*/  HADD2.F32 R48, -RZ, R73.H1_H1 ;  /* 0x30000049ff307230 */ /* 0x000fe40000004100 */
[C---:B------:R-:W-:Y:S01]  /*79a0*/  FFMA R7, R41.reuse, R44, R7 ;  /* 0x0000002c29077223 */ /* 0x040fe20000000007 */
[C---:B------:R-:W-:Y:S01]  /*79b0*/  FFMA R8, R41.reuse, R45, R8 ;  /* 0x0000002d29087223 */ /* 0x040fe20000000008 */
[C---:B------:R-:W-:Y:S01]  /*79c0*/  FFMA R9, R41.reuse, R46, R9 ;  /* 0x0000002e29097223 */ /* 0x040fe20000000009 */
[----:B------:R-:W-:Y:S01]  /*79d0*/  FFMA R10, R41, R47, R10 ;  /* 0x0000002f290a7223 */ /* 0x000fe2000000000a */
[----:B------:R-:W-:Y:S01]  /*79e0*/  HADD2.F32 R43, -RZ, R69.H0_H0 ;  /* 0x20000045ff2b7230 */ /* 0x000fe20000004100 */
[----:B-1----:R-:W-:Y:S01]  /*79f0*/  F2FP.SATFINITE.E5M2.F32.PACK_AB_MERGE_C R96, R7, R6, RZ ;  /* 0x000000060760723e */ /* 0x002fe200048060ff */
[C---:B------:R-:W-:Y:S01]  /*7a00*/  FMUL R11, R38.reuse, R11 ;  /* 0x0000000b260b7220 */ /* 0x040fe20000400000 */
[--C-:B------:R-:W-:Y:S02]  /*7a10*/  HADD2.F32 R51, -RZ, R74.reuse.H0_H0 ;  /* 0x2000004aff337230 */ /* 0x100fe40000004100 */
[C---:B------:R-:W-:Y:S01]  /*7a20*/  FMUL R14, R38.reuse, R14 ;  /* 0x0000000e260e7220 */ /* 0x040fe20000400000 */
[----:B------:R-:W-:Y:S01]  /*7a30*/  HADD2.F32 R52, -RZ, R74.H1_H1 ;  /* 0x3000004aff347230 */ /* 0x000fe20000004100 */
[----:B------:R-:W-:Y:S01]  /*7a40*/  F2FP.SATFINITE.E5M2.F32.PACK_AB_MERGE_C R96, R5, R4, R96 ;  /* 0x000000040560723e */ /* 0x000fe20004806060 */
[C---:B------:R-:W-:Y:S01]  /*7a50*/  FFMA R11, R41.reuse, R48, R11 ;  /* 0x00000030290b7223 */ /* 0x040fe2000000000b */
[C---:B------:R-:W-:Y:S01]  /*7a60*/  FFMA R12, R41.reuse, R49, R12 ;  /* 0x00000031290c7223 */ /* 0x040fe2000000000c */
[C---:B------:R-:W-:Y:S01]  /*7a70*/  FFMA R13, R41.reuse, R50, R13 ;  /* 0x00000032290d7223 */ /* 0x040fe2000000000d */
[----:B------:R-:W-:Y:S01]  /*7a80*/  FFMA R14, R41, R51, R14 ;  /* 0x00000033290e7223 */ /* 0x000fe2000000000e */
[C---:B------:R-:W-:Y:S01]  /*7a90*/  FMUL R15, R38.reuse, R15 ;  /* 0x0000000f260f7220 */ /* 0x040fe20000400000 */
[----:B------:R-:W-:Y:S01]  /*7aa0*/  F2FP.F16.E5M2.UNPACK_B R79, R79.H1 ;  /* 0x0000004fff4f723e */ /* 0x000fe200030004ff */
[--C-:B------:R-:W-:Y:S01]  /*7ab0*/  HADD2.F32 R55, -RZ, R75.reuse.H0_H0 ;  /* 0x2000004bff377230 */ /* 0x100fe20000004100 */
[----:B------:R-:W-:Y:S01]  /*7ac0*/  F2FP.SATFINITE.E5M2.F32.PACK_AB_MERGE_C R97, R11, R10, RZ ;  /* 0x0000000a0b61723e */ /* 0x000fe200048060ff */
[C---:B------:R-:W-:Y:S01]  /*7ad0*/  FFMA R15, R41.reuse, R52, R15 ;  /* 0x00000034290f7223 */ /* 0x040fe2000000000f */
[C---:B------:R-:W-:Y:S01]  /*7ae0*/  FFMA R16, R41.reuse, R53, R16 ;  /* 0x0000003529107223 */ /* 0x040fe20000000010 */
[----:B------:R-:W-:Y:S01]  /*7af0*/  FFMA R17, R41, R54, R17 ;  /* 0x0000003629117223 */ /* 0x000fe20000000011 */
[----:B------:R-:W-:Y:S01]  /*7b00*/  F2FP.SATFINITE.E5M2.F32.PACK_AB_MERGE_C R97, R9, R8, R97 ;  /* 0x000000080961723e */ /* 0x000fe20004806061 */
[----:B------:R-:W-:Y:S01]  /*7b10*/  HADD2.F32 R56, -RZ, R75.H1_H1 ;  /* 0x3000004bff387230 */ /* 0x000fe20000004100 */
[----:B------:R-:W-:Y:S01]  /*7b20*/  F2FP.SATFINITE.E5M2.F32.PACK_AB_MERGE_C R98, R15, R14, RZ ;  /* 0x0000000e0f62723e */ /* 0x000fe200048060ff */
[C---:B------:R-:W-:Y:S01]  /*7b30*/  FMUL R18, R38.reuse, R18 ;  /* 0x0000001226127220 */ /* 0x040fe20000400000 */
[C---:B------:R-:W-:Y:S01]  /*7b40*/  FMUL R19, R38.reuse, R19 ;  /* 0x0000001326137220 */ /* 0x040fe20000400000 */
[--C-:B------:R-:W-:Y:S02]  /*7b50*/  HADD2.F32 R58, -RZ, R76.reuse.H0_H0 ;  /* 0x2000004cff3a7230 */ /* 0x100fe40000004100 */
[C---:B------:R-:W-:Y:S01]  /*7b60*/  FMUL R3, R38.reuse, R22 ;  /* 0x0000001626037220 */ /* 0x040fe20000400000 */
[C---:B------:R-:W-:Y:S01]  /*7b70*/  FFMA R18, R41.reuse, R55, R18 ;  /* 0x0000003729127223 */ /* 0x040fe20000000012 */
[----:B------:R-:W-:Y:S02]  /*7b80*/  HADD2.F32 R60, -RZ, R76.H1_H1 ;  /* 0x3000004cff3c7230 */ /* 0x000fe40000004100 */
        /* <DEDUP_REMOVED lines=42> */
[----:B------:R-:W-:Y:S03]  /*7e30*/  IADD3 R70, PT, PT, R36, 0x1, RZ ;  /* 0x0000000124467810 */ /* 0x000fe60007ffe0ff */
        /* <DEDUP_REMOVED lines=10> */
[----:B------:R-:W-:Y:S02]  /*7ee0*/  UIADD3 UR9, UPT, UPT, UR49, 0x40, URZ ;  /* 0x0000004031097890 */ /* 0x000fe4000fffe0ff */
[----:B------:R-:W-:Y:S01]  /*7ef0*/  UIADD3 UR8, UPT, UPT, UR44, 0x3200, URZ ;  /* 0x000032002c087890 */ /* 0x000fe2000fffe0ff */
[----:B------:R-:W-:Y:S01]  /*7f00*/  UMOV UR10, UR50 ;  /* 0x00000032000a7c82 */ /* 0x000fe20008000000 */
[----:B------:R-:W-:Y:S01]  /*7f10*/  UMOV UR11, UR36 ;  /* 0x00000024000b7c82 */ /* 0x000fe20008000000 */
[----:B--2---:R-:W-:Y:S04]  /*7f20*/  UIADD3 UR4, UP0, UPT, UR6, 0x680, URZ ;  /* 0x0000068006047890 */ /* 0x004fe8000ff1e0ff */
[----:B------:R-:W-:Y:S09]  /*7f30*/  UIADD3.X UR5, UPT, UPT, URZ, UR7, URZ, UP0, !UPT ;  /* 0x00000007ff057290 */ /* 0x000ff200087fe4ff */
[----:B------:R2:W-:Y:S01]  /*7f40*/  UTMASTG.3D [UR8], [UR4] ;  /* 0x00000008040073b5 */ /* 0x0005e20008010000 */
[----:B------:R0:W-:Y:S01]  /*7f50*/  UTMACMDFLUSH ;  /* 0x00000000000079b7 */ /* 0x0001e20000000000 */
[----:B--2---:R-:W-:Y:S04]  /*7f60*/  DEPBAR.LE SB0, 0x1 ;  /* 0x000080400000791a */ /* 0x004fe80000000000 */
.L_x_124:
[----:B------:R-:W-:Y:S05]  /*7f70*/  BSYNC.RECONVERGENT B0 ;  /* 0x0000000000007941 */ /* 0x000fea0003800200 */
.L_x_123:
[----:B------:R-:W-:Y:S01]  /*7f80*/  BAR.SYNC.DEFER_BLOCKING 0x1, 0x80 ;  /* 0x0042000000007b1d */ /* 0x000fe20000010000 */
[----:B------:R-:W-:Y:S01]  /*7f90*/  ISETP.NE.AND P0, PT, R87, 0x2, PT ;  /* 0x000000025700780c */ /* 0x000fe20003f05270 */
[----:B------:R-:W-:Y:S01]  /*7fa0*/  UISETP.NE.AND UP0, UPT, UR45, URZ, UPT ;  /* 0x000000ff2d00728c */ /* 0x000fe2000bf05270 */
[----:B------:R-:W-:Y:S01]  /*7fb0*/  ISETP.NE.AND P1, PT, R70, 0x4, PT ;  /* 0x000000044600780c */ /* 0x000fe20003f25270 */
[----:B------:R-:W-:Y:S01]  /*7fc0*/  UIADD3 UR20, UPT, UPT, UR37, UR59, URZ ;  /* 0x0000003b25147290 */ /* 0x000fe2000fffe0ff */
[----:B------:R-:W-:Y:S01]  /*7fd0*/  SEL R0, RZ, 0x1, P0 ;  /* 0x00000001ff007807 */ /* 0x000fe20000000000 */
[----:B------:R-:W-:Y:S01]  /*7fe0*/  UIADD3 UR16, UPT, UPT, UR38, UR62, URZ ;  /* 0x0000003e26107290 */ /* 0x000fe2000fffe0ff */
[----:B------:R-:W-:Y:S02]  /*7ff0*/  SEL R3, RZ, 0x1, P1 ;  /* 0x00000001ff037807 */ /* 0x000fe40000800000 */
[----:B------:R-:W-:Y:S02]  /*8000*/  LOP3.LUT R91, R91, R0, RZ, 0x3c, !PT ;  /* 0x000000005b5b7212 */ /* 0x000fe400078e3cff */
[----:B------:R-:W-:Y:S02]  /*8010*/  LOP3.LUT R92, R92, R3, RZ, 0x3c, !PT ;  /* 0x000000035c5c7212 */ /* 0x000fe400078e3cff */
[----:B------:R-:W-:Y:S02]  /*8020*/  SEL R87, R87, RZ, P0 ;  /* 0x000000ff57577207 */ /* 0x000fe40000000000 */
[----:B------:R-:W-:Y:S01]  /*8030*/  SEL R36, R70, RZ, P1 ;  /* 0x000000ff46247207 */ /* 0x000fe20000800000 */
[----:B------:R-:W-:Y:S01]  /*8040*/  UMOV UR36, UR58 ;  /* 0x0000003a00247c82 */ /* 0x000fe20008000000 */
[----:B------:R-:W-:Y:S05]  /*8050*/  BRA.U UP0, `(.L_x_125) ;  /* 0xffffffd500987547 */ /* 0x000fea000b83ffff */
[----:B------:R-:W-:Y:S05]  /*8060*/  EXIT ;  /* 0x000000000000794d */ /* 0x000fea0003800000 */
.L_x_25:
[----:B--2---:R2:W3:Y:S02]  /*8070*/  SYNCS.PHASECHK.TRANS64.TRYWAIT P0, [R0+URZ+0x1b0], R3 ;  /* 0x0001b003000075a7 */ /* 0x0044e400080011ff */
[----:B---3--:R-:W-:Y:S05]  /*8080*/  @!P0 NANOSLEEP.SYNCS 0x989680 ;  /* 0x009896800000895d */ /* 0x008fea0003900000 */
[----:B------:R-:W3:Y:S02]  /*8090*/  @!P0 SYNCS.PHASECHK.TRANS64 P0, [R0+URZ+0x1b0], R3 ;  /* 0x0001b003000085a7 */ /* 0x000ee400080010ff */
[----:B---3--:R-:W-:Y:S05]  /*80a0*/  @!P0 BRA `(.L_x_25) ;  /* 0xfffffffc00f08947 */ /* 0x008fea000383ffff */
[----:B------:R-:W-:Y:S05]  /*80b0*/  BRA `(.L_x_126) ;  /* 0xffffff9800607947 */ /* 0x000fea000383ffff */
.L_x_28:
[----:B--2---:R-:W-:-:S07]  /*80c0*/  MOV R0, UR33 ;  /* 0x0000002100007c02 */ /* 0x004fce0008000f00 */
.L_x_127:
[----:B--2---:R2:W3:Y:S02]  /*80d0*/  SYNCS.PHASECHK.TRANS64.TRYWAIT P0, [R0+URZ+0x88], R3 ;  /* 0x00008803000075a7 */ /* 0x0044e400080011ff */
[----:B---3--:R-:W-:Y:S05]  /*80e0*/  @!P0 NANOSLEEP.SYNCS 0x989680 ;  /* 0x009896800000895d */ /* 0x008fea0003900000 */
[----:B------:R-:W3:Y:S02]  /*80f0*/  @!P0 SYNCS.PHASECHK.TRANS64 P0, [R0+URZ+0x88], R3 ;  /* 0x00008803000085a7 */ /* 0x000ee400080010ff */
[----:B---3--:R-:W-:Y:S05]  /*8100*/  @!P0 BRA `(.L_x_127) ;  /* 0xfffffffc00f08947 */ /* 0x008fea000383ffff */
[----:B------:R-:W-:Y:S05]  /*8110*/  BRA `(.L_x_27) ;  /* 0xffffff9800a07947 */ /* 0x000fea000383ffff */
.L_x_35:
[----:B-1----:R-:W-:-:S07]  /*8120*/  MOV R0, UR17 ;  /* 0x0000001100007c02 */ /* 0x002fce0008000f00 */
.L_x_128:
[----:B-1----:R1:W2:Y:S02]  /*8130*/  SYNCS.PHASECHK.TRANS64.TRYWAIT P0, [R0+URZ+0x88], R3 ;  /* 0x00008803000075a7 */ /* 0x0022a400080011ff */
[----:B--2---:R-:W-:Y:S05]  /*8140*/  @!P0 NANOSLEEP.SYNCS 0x989680 ;  /* 0x009896800000895d */ /* 0x004fea0003900000 */
[----:B------:R-:W2:Y:S02]  /*8150*/  @!P0 SYNCS.PHASECHK.TRANS64 P0, [R0+URZ+0x88], R3 ;  /* 0x00008803000085a7 */ /* 0x000ea400080010ff */
[----:B--2---:R-:W-:Y:S05]  /*8160*/  @!P0 BRA `(.L_x_128) ;  /* 0xfffffffc00f08947 */ /* 0x004fea000383ffff */
[----:B------:R-:W-:Y:S05]  /*8170*/  BRA `(.L_x_34) ;  /* 0xffffff9c005c7947 */ /* 0x000fea000383ffff */
.L_x_40:
[----:B-1----:R1:W2:Y:S02]  /*8180*/  SYNCS.PHASECHK.TRANS64.TRYWAIT P0, [R3+URZ+0x140], R0 ;  /* 0x00014000030075a7 */ /* 0x0022a400080011ff */
[----:B--2---:R-:W-:Y:S05]  /*8190*/  @!P0 NANOSLEEP.SYNCS 0x989680 ;  /* 0x009896800000895d */ /* 0x004fea0003900000 */
[----:B------:R-:W2:Y:S02]  /*81a0*/  @!P0 SYNCS.PHASECHK.TRANS64 P0, [R3+URZ+0x140], R0 ;  /* 0x00014000030085a7 */ /* 0x000ea400080010ff */
[----:B--2---:R-:W-:Y:S05]  /*81b0*/  @!P0 BRA `(.L_x_40) ;  /* 0xfffffffc00f08947 */ /* 0x004fea000383ffff */
[----:B------:R-:W-:Y:S05]  /*81c0*/  BRA `(.L_x_129) ;  /* 0xffffff9c00fc7947 */ /* 0x000fea000383ffff */
.L_x_44:
[----:B-1----:R-:W-:-:S07]  /*81d0*/  MOV R0, UR4 ;  /* 0x0000000400007c02 */ /* 0x002fce0008000f00 */
.L_x_130:
[----:B-1----:R1:W2:Y:S02]  /*81e0*/  SYNCS.PHASECHK.TRANS64.TRYWAIT P0, [R0+URZ], R3 ;  /* 0x00000003000075a7 */ /* 0x0022a400080011ff */
[----:B--2---:R-:W-:Y:S05]  /*81f0*/  @!P0 NANOSLEEP.SYNCS 0x989680 ;  /* 0x009896800000895d */ /* 0x004fea0003900000 */
[----:B------:R-:W2:Y:S02]  /*8200*/  @!P0 SYNCS.PHASECHK.TRANS64 P0, [R0+URZ], R3 ;  /* 0x00000003000085a7 */ /* 0x000ea400080010ff */
[----:B--2---:R-:W-:Y:S05]  /*8210*/  @!P0 BRA `(.L_x_130) ;  /* 0xfffffffc00f08947 */ /* 0x004fea000383ffff */
[----:B------:R-:W-:Y:S05]  /*8220*/  BRA `(.L_x_131) ;  /* 0xffffffa400a07947 */ /* 0x000fea000383ffff */
.L_x_45:
[----:B------:R-:W-:-:S07]  /*8230*/  MOV R0, UR5 ;  /* 0x0000000500007c02 */ /* 0x000fce0008000f00 */
.L_x_132:
[----:B-1----:R1:W2:Y:S02]  /*8240*/  SYNCS.PHASECHK.TRANS64.TRYWAIT P0, [R0+URZ], R3 ;  /* 0x00000003000075a7 */ /* 0x0022a400080011ff */
[----:B--2---:R-:W-:Y:S05]  /*8250*/  @!P0 NANOSLEEP.SYNCS 0x989680 ;  /* 0x009896800000895d */ /* 0x004fea0003900000 */
[----:B------:R-:W2:Y:S02]  /*8260*/  @!P0 SYNCS.PHASECHK.TRANS64 P0, [R0+URZ], R3 ;  /* 0x00000003000085a7 */ /* 0x000ea400080010ff */
[----:B--2---:R-:W-:Y:S05]  /*8270*/  @!P0 BRA `(.L_x_132) ;  /* 0xfffffffc00f08947 */ /* 0x004fea000383ffff */
[----:B------:R-:W-:Y:S05]  /*8280*/  BRA `(.L_x_133) ;  /* 0xffffffa400ac7947 */ /* 0x000fea000383ffff */
.L_x_46:
[----:B------:R-:W-:-:S07]  /*8290*/  MOV R0, UR5 ;  /* 0x0000000500007c02 */ /* 0x000fce0008000f00 */
.L_x_134:
[----:B-1----:R1:W2:Y:S02]  /*82a0*/  SYNCS.PHASECHK.TRANS64.TRYWAIT P0, [R0+URZ], R3 ;  /* 0x00000003000075a7 */ /* 0x0022a400080011ff */
[----:B--2---:R-:W-:Y:S05]  /*82b0*/  @!P0 NANOSLEEP.SYNCS 0x989680 ;  /* 0x009896800000895d */ /* 0x004fea0003900000 */
[----:B------:R-:W2:Y:S02]  /*82c0*/  @!P0 SYNCS.PHASECHK.TRANS64 P0, [R0+URZ], R3 ;  /* 0x00000003000085a7 */ /* 0x000ea400080010ff */
[----:B--2---:R-:W-:Y:S05]  /*82d0*/  @!P0 BRA `(.L_x_134) ;  /* 0xfffffffc00f08947 */ /* 0x004fea000383ffff */
[----:B------:R-:W-:Y:S05]  /*82e0*/  BRA `(.L_x_135) ;  /* 0xffffffa400b87947 */ /* 0x000fea000383ffff */
.L_x_47:
[----:B------:R-:W-:-:S07]  /*82f0*/  MOV R0, UR5 ;  /* 0x0000000500007c02 */ /* 0x000fce0008000f00 */
.L_x_136:
[----:B-1----:R1:W2:Y:S02]  /*8300*/  SYNCS.PHASECHK.TRANS64.TRYWAIT P0, [R0+URZ], R3 ;  /* 0x00000003000075a7 */ /* 0x0022a400080011ff */
[----:B--2---:R-:W-:Y:S05]  /*8310*/  @!P0 NANOSLEEP.SYNCS 0x989680 ;  /* 0x009896800000895d */ /* 0x004fea0003900000 */
[----:B------:R-:W2:Y:S02]  /*8320*/  @!P0 SYNCS.PHASECHK.TRANS64 P0, [R0+URZ], R3 ;  /* 0x00000003000085a7 */ /* 0x000ea400080010ff */
[----:B--2---:R-:W-:Y:S05]  /*8330*/  @!P0 BRA `(.L_x_136) ;  /* 0xfffffffc00f08947 */ /* 0x004fea000383ffff */
[----:B------:R-:W-:Y:S05]  /*8340*/  BRA `(.L_x_137) ;  /* 0xffffffa400c47947 */ /* 0x000fea000383ffff */
.L_x_48:
[----:B------:R-:W-:-:S07]  /*8350*/  MOV R0, UR5 ;  /* 0x0000000500007c02 */ /* 0x000fce0008000f00 */
.L_x_138:
[----:B-1----:R1:W2:Y:S02]  /*8360*/  SYNCS.PHASECHK.TRANS64.TRYWAIT P0, [R0+URZ], R3 ;  /* 0x00000003000075a7 */ /* 0x0022a400080011ff */
[----:B--2---:R-:W-:Y:S05]  /*8370*/  @!P0 NANOSLEEP.SYNCS 0x989680 ;  /* 0x009896800000895d */ /* 0x004fea0003900000 */
[----:B------:R-:W2:Y:S02]  /*8380*/  @!P0 SYNCS.PHASECHK.TRANS64 P0, [R0+URZ], R3 ;  /* 0x00000003000085a7 */ /* 0x000ea400080010ff */
[----:B--2---:R-:W-:Y:S05]  /*8390*/  @!P0 BRA `(.L_x_138) ;  /* 0xfffffffc00f08947 */ /* 0x004fea000383ffff */
[----:B------:R-:W-:Y:S05]  /*83a0*/  BRA `(.L_x_139) ;  /* 0xffffffa400d07947 */ /* 0x000fea000383ffff */
.L_x_49:
[----:B------:R-:W-:-:S07]  /*83b0*/  MOV R0, UR5 ;  /* 0x0000000500007c02 */ /* 0x000fce0008000f00 */
.L_x_140:
[----:B-1----:R1:W2:Y:S02]  /*83c0*/  SYNCS.PHASECHK.TRANS64.TRYWAIT P0, [R0+URZ], R3 ;  /* 0x00000003000075a7 */ /* 0x0022a400080011ff */
[----:B--2---:R-:W-:Y:S05]  /*83d0*/  @!P0 NANOSLEEP.SYNCS 0x989680 ;  /* 0x009896800000895d */ /* 0x004fea0003900000 */
[----:B------:R-:W2:Y:S02]  /*83e0*/  @!P0 SYNCS.PHASECHK.TRANS64 P0, [R0+URZ], R3 ;  /* 0x00000003000085a7 */ /* 0x000ea400080010ff */
[----:B--2---:R-:W-:Y:S05]  /*83f0*/  @!P0 BRA `(.L_x_140) ;  /* 0xfffffffc00f08947 */ /* 0x004fea000383ffff */
[----:B------:R-:W-:Y:S05]  /*8400*/  BRA `(.L_x_141) ;  /* 0xffffffa400dc7947 */ /* 0x000fea000383ffff */
.L_x_50:
[----:B------:R-:W-:-:S07]  /*8410*/  MOV R0, UR5 ;  /* 0x0000000500007c02 */ /* 0x000fce0008000f00 */
.L_x_142:
[----:B-1----:R1:W2:Y:S02]  /*8420*/  SYNCS.PHASECHK.TRANS64.TRYWAIT P0, [R0+URZ], R3 ;  /* 0x00000003000075a7 */ /* 0x0022a400080011ff */
[----:B--2---:R-:W-:Y:S05]  /*8430*/  @!P0 NANOSLEEP.SYNCS 0x989680 ;  /* 0x009896800000895d */ /* 0x004fea0003900000 */
[----:B------:R-:W2:Y:S02]  /*8440*/  @!P0 SYNCS.PHASECHK.TRANS64 P0, [R0+URZ], R3 ;  /* 0x00000003000085a7 */ /* 0x000ea400080010ff */
[----:B--2---:R-:W-:Y:S05]  /*8450*/  @!P0 BRA `(.L_x_142) ;  /* 0xfffffffc00f08947 */ /* 0x004fea000383ffff */
[----:B------:R-:W-:Y:S05]  /*8460*/  BRA `(.L_x_143) ;  /* 0xffffffa400e87947 */ /* 0x000fea000383ffff */
.L_x_51:
[----:B------:R-:W-:-:S07]  /*8470*/  MOV R0, UR5 ;  /* 0x0000000500007c02 */ /* 0x000fce0008000f00 */
.L_x_144:
[----:B-1----:R1:W2:Y:S02]  /*8480*/  SYNCS.PHASECHK.TRANS64.TRYWAIT P0, [R0+URZ], R3 ;  /* 0x00000003000075a7 */ /* 0x0022a400080011ff */
[----:B--2---:R-:W-:Y:S05]  /*8490*/  @!P0 NANOSLEEP.SYNCS 0x989680 ;  /* 0x009896800000895d */ /* 0x004fea0003900000 */
[----:B------:R-:W2:Y:S02]  /*84a0*/  @!P0 SYNCS.PHASECHK.TRANS64 P0, [R0+URZ], R3 ;  /* 0x00000003000085a7 */ /* 0x000ea400080010ff */
[----:B--2---:R-:W-:Y:S05]  /*84b0*/  @!P0 BRA `(.L_x_144) ;  /* 0xfffffffc00f08947 */ /* 0x004fea000383ffff */
[----:B------:R-:W-:Y:S05]  /*84c0*/  BRA `(.L_x_145) ;  /* 0xffffffa400f47947 */ /* 0x000fea000383ffff */
.L_x_52:
[----:B------:R-:W-:-:S07]  /*84d0*/  MOV R0, UR5 ;  /* 0x0000000500007c02 */ /* 0x000fce0008000f00 */
.L_x_146:
[----:B-1----:R1:W2:Y:S02]  /*84e0*/  SYNCS.PHASECHK.TRANS64.TRYWAIT P0, [R0+URZ], R3 ;  /* 0x00000003000075a7 */ /* 0x0022a400080011ff */
[----:B--2---:R-:W-:Y:S05]  /*84f0*/  @!P0 NANOSLEEP.SYNCS 0x989680 ;  /* 0x009896800000895d */ /* 0x004fea0003900000 */
[----:B------:R-:W2:Y:S02]  /*8500*/  @!P0 SYNCS.PHASECHK.TRANS64 P0, [R0+URZ], R3 ;  /* 0x00000003000085a7 */ /* 0x000ea400080010ff */
[----:B--2---:R-:W-:Y:S05]  /*8510*/  @!P0 BRA `(.L_x_146) ;  /* 0xfffffffc00f08947 */ /* 0x004fea000383ffff */
[----:B------:R-:W-:Y:S05]  /*8520*/  BRA `(.L_x_147) ;  /* 0xffffffa800007947 */ /* 0x000fea000383ffff */
.L_x_53:
[----:B------:R-:W-:-:S07]  /*8530*/  MOV R0, UR5 ;  /* 0x0000000500007c02 */ /* 0x000fce0008000f00 */
.L_x_148:
[----:B-1----:R1:W2:Y:S02]  /*8540*/  SYNCS.PHASECHK.TRANS64.TRYWAIT P0, [R0+URZ], R3 ;  /* 0x00000003000075a7 */ /* 0x0022a400080011ff */
[----:B--2---:R-:W-:Y:S05]  /*8550*/  @!P0 NANOSLEEP.SYNCS 0x989680 ;  /* 0x009896800000895d */ /* 0x004fea0003900000 */
[----:B------:R-:W2:Y:S02]  /*8560*/  @!P0 SYNCS.PHASECHK.TRANS64 P0, [R0+URZ], R3 ;  /* 0x00000003000085a7 */ /* 0x000ea400080010ff */
[----:B--2---:R-:W-:Y:S05]  /*8570*/  @!P0 BRA `(.L_x_148) ;  /* 0xfffffffc00f08947 */ /* 0x004fea000383ffff */
[----:B------:R-:W-:Y:S05]  /*8580*/  BRA `(.L_x_149) ;  /* 0xffffffa8000c7947 */ /* 0x000fea000383ffff */
.L_x_54:
[----:B------:R-:W-:-:S07]  /*8590*/  MOV R0, UR5 ;  /* 0x0000000500007c02 */ /* 0x000fce0008000f00 */
.L_x_150:
[----:B-1----:R1:W2:Y:S02]  /*85a0*/  SYNCS.PHASECHK.TRANS64.TRYWAIT P0, [R0+URZ], R3 ;  /* 0x00000003000075a7 */ /* 0x0022a400080011ff */
[----:B--2---:R-:W-:Y:S05]  /*85b0*/  @!P0 NANOSLEEP.SYNCS 0x989680 ;  /* 0x009896800000895d */ /* 0x004fea0003900000 */
[----:B------:R-:W2:Y:S02]  /*85c0*/  @!P0 SYNCS.PHASECHK.TRANS64 P0, [R0+URZ], R3 ;  /* 0x00000003000085a7 */ /* 0x000ea400080010ff */
[----:B--2---:R-:W-:Y:S05]  /*85d0*/  @!P0 BRA `(.L_x_150) ;  /* 0xfffffffc00f08947 */ /* 0x004fea000383ffff */
[----:B------:R-:W-:Y:S05]  /*85e0*/  BRA `(.L_x_151) ;  /* 0xffffffa800187947 */ /* 0x000fea000383ffff */
.L_x_55:
[----:B------:R-:W-:-:S07]  /*85f0*/  MOV R0, UR5 ;  /* 0x0000000500007c02 */ /* 0x000fce0008000f00 */
.L_x_152:
[----:B-1----:R1:W2:Y:S02]  /*8600*/  SYNCS.PHASECHK.TRANS64.TRYWAIT P0, [R0+URZ], R3 ;  /* 0x00000003000075a7 */ /* 0x0022a400080011ff */
[----:B--2---:R-:W-:Y:S05]  /*8610*/  @!P0 NANOSLEEP.SYNCS 0x989680 ;  /* 0x009896800000895d */ /* 0x004fea0003900000 */
[----:B------:R-:W2:Y:S02]  /*8620*/  @!P0 SYNCS.PHASECHK.TRANS64 P0, [R0+URZ], R3 ;  /* 0x00000003000085a7 */ /* 0x000ea400080010ff */
[----:B--2---:R-:W-:Y:S05]  /*8630*/  @!P0 BRA `(.L_x_152) ;  /* 0xfffffffc00f08947 */ /* 0x004fea000383ffff */
[----:B------:R-:W-:Y:S05]  /*8640*/  BRA `(.L_x_153) ;  /* 0xffffffa800247947 */ /* 0x000fea000383ffff */
.L_x_56:
[----:B------:R-:W-:-:S07]  /*8650*/  MOV R0, UR5 ;  /* 0x0000000500007c02 */ /* 0x000fce0008000f00 */
.L_x_154:
[----:B-1----:R1:W2:Y:S02]  /*8660*/  SYNCS.PHASECHK.TRANS64.TRYWAIT P0, [R0+URZ], R3 ;  /* 0x00000003000075a7 */ /* 0x0022a400080011ff */
[----:B--2---:R-:W-:Y:S05]  /*8670*/  @!P0 NANOSLEEP.SYNCS 0x989680 ;  /* 0x009896800000895d */ /* 0x004fea0003900000 */
[----:B------:R-:W2:Y:S02]  /*8680*/  @!P0 SYNCS.PHASECHK.TRANS64 P0, [R0+URZ], R3 ;  /* 0x00000003000085a7 */ /* 0x000ea400080010ff */
[----:B--2---:R-:W-:Y:S05]  /*8690*/  @!P0 BRA `(.L_x_154) ;  /* 0xfffffffc00f08947 */ /* 0x004fea000383ffff */
[----:B------:R-:W-:Y:S05]  /*86a0*/  BRA `(.L_x_155) ;  /* 0xffffffa800307947 */ /* 0x000fea000383ffff */
.L_x_57:
[----:B------:R-:W-:-:S07]  /*86b0*/  MOV R0, UR5 ;  /* 0x0000000500007c02 */ /* 0x000fce0008000f00 */
.L_x_156:
[----:B-1----:R1:W2:Y:S02]  /*86c0*/  SYNCS.PHASECHK.TRANS64.TRYWAIT P0, [R0+URZ], R3 ;  /* 0x00000003000075a7 */ /* 0x0022a400080011ff */
[----:B--2---:R-:W-:Y:S05]  /*86d0*/  @!P0 NANOSLEEP.SYNCS 0x989680 ;  /* 0x009896800000895d */ /* 0x004fea0003900000 */
[----:B------:R-:W2:Y:S02]  /*86e0*/  @!P0 SYNCS.PHASECHK.TRANS64 P0, [R0+URZ], R3 ;  /* 0x00000003000085a7 */ /* 0x000ea400080010ff */
[----:B--2---:R-:W-:Y:S05]  /*86f0*/  @!P0 BRA `(.L_x_156) ;  /* 0xfffffffc00f08947 */ /* 0x004fea000383ffff */
[----:B------:R-:W-:Y:S05]  /*8700*/  BRA `(.L_x_157) ;  /* 0xffffffa8003c7947 */ /* 0x000fea000383ffff */
.L_x_58:
[----:B------:R-:W-:-:S07]  /*8710*/  MOV R0, UR5 ;  /* 0x0000000500007c02 */ /* 0x000fce0008000f00 */
.L_x_158:
[----:B-1----:R1:W2:Y:S02]  /*8720*/  SYNCS.PHASECHK.TRANS64.TRYWAIT P0, [R0+URZ], R3 ;  /* 0x00000003000075a7 */ /* 0x0022a400080011ff */
[----:B--2---:R-:W-:Y:S05]  /*8730*/  @!P0 NANOSLEEP.SYNCS 0x989680 ;  /* 0x009896800000895d */ /* 0x004fea0003900000 */
[----:B------:R-:W2:Y:S02]  /*8740*/  @!P0 SYNCS.PHASECHK.TRANS64 P0, [R0+URZ], R3 ;  /* 0x00000003000085a7 */ /* 0x000ea400080010ff */
[----:B--2---:R-:W-:Y:S05]  /*8750*/  @!P0 BRA `(.L_x_158) ;  /* 0xfffffffc00f08947 */ /* 0x004fea000383ffff */
[----:B------:R-:W-:Y:S05]  /*8760*/  BRA `(.L_x_159) ;  /* 0xffffffa800487947 */ /* 0x000fea000383ffff */
.L_x_59:
[----:B------:R-:W-:-:S07]  /*8770*/  MOV R0, UR5 ;  /* 0x0000000500007c02 */ /* 0x000fce0008000f00 */
.L_x_160:
[----:B-1----:R1:W2:Y:S02]  /*8780*/  SYNCS.PHASECHK.TRANS64.TRYWAIT P0, [R0+URZ], R3 ;  /* 0x00000003000075a7 */ /* 0x0022a400080011ff */
[----:B--2---:R-:W-:Y:S05]  /*8790*/  @!P0 NANOSLEEP.SYNCS 0x989680 ;  /* 0x009896800000895d */ /* 0x004fea0003900000 */
[----:B------:R-:W2:Y:S02]  /*87a0*/  @!P0 SYNCS.PHASECHK.TRANS64 P0, [R0+URZ], R3 ;  /* 0x00000003000085a7 */ /* 0x000ea400080010ff */
[----:B--2---:R-:W-:Y:S05]  /*87b0*/  @!P0 BRA `(.L_x_160) ;  /* 0xfffffffc00f08947 */ /* 0x004fea000383ffff */
[----:B------:R-:W-:Y:S05]  /*87c0*/  BRA `(.L_x_161) ;  /* 0xffffffa800547947 */ /* 0x000fea000383ffff */
.L_x_62:
[----:B-1----:R1:W2:Y:S02]  /*87d0*/  SYNCS.PHASECHK.TRANS64.TRYWAIT P0, [R2+URZ+0x1a0], R5 ;  /* 0x0001a005020075a7 */ /* 0x0022a400080011ff */
[----:B--2---:R-:W-:Y:S05]  /*87e0*/  @!P0 NANOSLEEP.SYNCS 0x989680 ;  /* 0x009896800000895d */ /* 0x004fea0003900000 */
[----:B------:R-:W2:Y:S02]  /*87f0*/  @!P0 SYNCS.PHASECHK.TRANS64 P0, [R2+URZ+0x1a0], R5 ;  /* 0x0001a005020085a7 */ /* 0x000ea400080010ff */
[----:B--2---:R-:W-:Y:S05]  /*8800*/  @!P0 BRA `(.L_x_62) ;  /* 0xfffffffc00f08947 */ /* 0x004fea000383ffff */
[----:B------:R-:W-:Y:S05]  /*8810*/  BRA `(.L_x_162) ;  /* 0xffffffa800b87947 */ /* 0x000fea000383ffff */
.L_x_63:
[----:B------:R-:W-:-:S07]  /*8820*/  MOV R2, UR4 ;  /* 0x0000000400027c02 */ /* 0x000fce0008000f00 */
.L_x_163:
[----:B-1----:R1:W2:Y:S02]  /*8830*/  SYNCS.PHASECHK.TRANS64.TRYWAIT P0, [R2+URZ+0x150], R5 ;  /* 0x00015005020075a7 */ /* 0x0022a400080011ff */
[----:B--2---:R-:W-:Y:S05]  /*8840*/  @!P0 NANOSLEEP.SYNCS 0x989680 ;  /* 0x009896800000895d */ /* 0x004fea0003900000 */
[----:B------:R-:W2:Y:S02]  /*8850*/  @!P0 SYNCS.PHASECHK.TRANS64 P0, [R2+URZ+0x150], R5 ;  /* 0x00015005020085a7 */ /* 0x000ea400080010ff */
[----:B--2---:R-:W-:Y:S05]  /*8860*/  @!P0 BRA `(.L_x_163) ;  /* 0xfffffffc00f08947 */ /* 0x004fea000383ffff */
[----:B------:R-:W-:Y:S05]  /*8870*/  BRA `(.L_x_164) ;  /* 0xffffffa800c87947 */ /* 0x000fea000383ffff */
.L_x_64:
[----:B-1----:R1:W2:Y:S02]  /*8880*/  SYNCS.PHASECHK.TRANS64.TRYWAIT P1, [R2+URZ+0x140], R5 ;  /* 0x00014005020075a7 */ /* 0x0022a400080211ff */
[----:B--2---:R-:W-:Y:S05]  /*8890*/  @!P1 NANOSLEEP.SYNCS 0x989680 ;  /* 0x009896800000995d */ /* 0x004fea0003900000 */
[----:B------:R-:W2:Y:S02]  /*88a0*/  @!P1 SYNCS.PHASECHK.TRANS64 P1, [R2+URZ+0x140], R5 ;  /* 0x00014005020095a7 */ /* 0x000ea400080210ff */
[----:B--2---:R-:W-:Y:S05]  /*88b0*/  @!P1 BRA `(.L_x_64) ;  /* 0xfffffffc00f09947 */ /* 0x004fea000383ffff */
[----:B------:R-:W-:Y:S05]  /*88c0*/  BRA `(.L_x_165) ;  /* 0xffffffa800f87947 */ /* 0x000fea000383ffff */
.L_x_67:
[----:B------:R-:W-:-:S07]  /*88d0*/  MOV R0, UR4 ;  /* 0x0000000400007c02 */ /* 0x000fce0008000f00 */
.L_x_166:
[----:B-1----:R1:W2:Y:S02]  /*88e0*/  SYNCS.PHASECHK.TRANS64.TRYWAIT P0, [R0+URZ+0x150], R3 ;  /* 0x00015003000075a7 */ /* 0x0022a400080011ff */
[----:B--2---:R-:W-:Y:S05]  /*88f0*/  @!P0 NANOSLEEP.SYNCS 0x989680 ;  /* 0x009896800000895d */ /* 0x004fea0003900000 */
[----:B------:R-:W2:Y:S02]  /*8900*/  @!P0 SYNCS.PHASECHK.TRANS64 P0, [R0+URZ+0x150], R3 ;  /* 0x00015003000085a7 */ /* 0x000ea400080010ff */
[----:B--2---:R-:W-:Y:S05]  /*8910*/  @!P0 BRA `(.L_x_166) ;  /* 0xfffffffc00f08947 */ /* 0x004fea000383ffff */
[----:B------:R-:W-:Y:S05]  /*8920*/  BRA `(.L_x_66) ;  /* 0xffffffac004c7947 */ /* 0x000fea000383ffff */
.L_x_74:
[----:B-1----:R1:W2:Y:S02]  /*8930*/  SYNCS.PHASECHK.TRANS64.TRYWAIT P1, [R0+URZ+0x140], R5 ;  /* 0x00014005000075a7 */ /* 0x0022a400080211ff */
[----:B--2---:R-:W-:Y:S05]  /*8940*/  @!P1 NANOSLEEP.SYNCS 0x989680 ;  /* 0x009896800000995d */ /* 0x004fea0003900000 */
[----:B------:R-:W2:Y:S02]  /*8950*/  @!P1 SYNCS.PHASECHK.TRANS64 P1, [R0+URZ+0x140], R5 ;  /* 0x00014005000095a7 */ /* 0x000ea400080210ff */
[----:B--2---:R-:W-:Y:S05]  /*8960*/  @!P1 BRA `(.L_x_74) ;  /* 0xfffffffc00f09947 */ /* 0x004fea000383ffff */
[----:B------:R-:W-:Y:S05]  /*8970*/  BRA `(.L_x_167) ;  /* 0xffffffb000b47947 */ /* 0x000fea000383ffff */
.L_x_75:
[----:B------:R-:W-:-:S07]  /*8980*/  MOV R3, UR23 ;  /* 0x0000001700037c02 */ /* 0x000fce0008000f00 */
.L_x_168:
[----:B-1----:R1:W2:Y:S02]  /*8990*/  SYNCS.PHASECHK.TRANS64.TRYWAIT P0, [R3+URZ+0x180], R0 ;  /* 0x00018000030075a7 */ /* 0x0022a400080011ff */
[----:B--2---:R-:W-:Y:S05]  /*89a0*/  @!P0 NANOSLEEP.SYNCS 0x989680 ;  /* 0x009896800000895d */ /* 0x004fea0003900000 */
[----:B------:R-:W2:Y:S02]  /*89b0*/  @!P0 SYNCS.PHASECHK.TRANS64 P0, [R3+URZ+0x180], R0 ;  /* 0x00018000030085a7 */ /* 0x000ea400080010ff */
[----:B--2---:R-:W-:Y:S05]  /*89c0*/  @!P0 BRA `(.L_x_168) ;  /* 0xfffffffc00f08947 */ /* 0x004fea000383ffff */
[----:B------:R-:W-:Y:S05]  /*89d0*/  BRA `(.L_x_169) ;  /* 0xffffffb400047947 */ /* 0x000fea000383ffff */
.L_x_78:
[----:B------:R-:W-:Y:S07]  /*89e0*/  MOV R0, UR5 ;  /* 0x0000000500007c02 */ /* 0x000fee0008000f00 */
.L_x_170:
[----:B-1----:R1:W2:Y:S02]  /*89f0*/  SYNCS.PHASECHK.TRANS64.TRYWAIT P0, [R0+URZ], R3 ;  /* 0x00000003000075a7 */ /* 0x0022a400080011ff */
[----:B--2---:R-:W-:Y:S05]  /*8a00*/  @!P0 NANOSLEEP.SYNCS 0x989680 ;  /* 0x009896800000895d */ /* 0x004fea0003900000 */
[----:B------:R-:W2:Y:S02]  /*8a10*/  @!P0 SYNCS.PHASECHK.TRANS64 P0, [R0+URZ], R3 ;  /* 0x00000003000085a7 */ /* 0x000ea400080010ff */
[----:B--2---:R-:W-:Y:S05]  /*8a20*/  @!P0 BRA `(.L_x_170) ;  /* 0xfffffffc00f08947 */ /* 0x004fea000383ffff */
[----:B------:R-:W-:Y:S05]  /*8a30*/  BRA `(.L_x_77) ;  /* 0xffffffb400207947 */ /* 0x000fea000383ffff */
.L_x_81:
[----:B------:R-:W-:-:S07]  /*8a40*/  MOV R0, UR4 ;  /* 0x0000000400007c02 */ /* 0x000fce0008000f00 */
.L_x_171:
[----:B--2---:R2:W4:Y:S02]  /*8a50*/  SYNCS.PHASECHK.TRANS64.TRYWAIT P0, [R0+URZ], R3 ;  /* 0x00000003000075a7 */ /* 0x00452400080011ff */
[----:B----4-:R-:W-:Y:S05]  /*8a60*/  @!P0 NANOSLEEP.SYNCS 0x989680 ;  /* 0x009896800000895d */ /* 0x010fea0003900000 */
[----:B------:R-:W4:Y:S02]  /*8a70*/  @!P0 SYNCS.PHASECHK.TRANS64 P0, [R0+URZ], R3 ;  /* 0x00000003000085a7 */ /* 0x000f2400080010ff */
[----:B----4-:R-:W-:Y:S05]  /*8a80*/  @!P0 BRA `(.L_x_171) ;  /* 0xfffffffc00f08947 */ /* 0x010fea000383ffff */
[----:B------:R-:W-:Y:S05]  /*8a90*/  BRA `(.L_x_172) ;  /* 0xffffffb400d47947 */ /* 0x000fea000383ffff */
.L_x_82:
[----:B------:R-:W-:-:S07]  /*8aa0*/  MOV R0, UR5 ;  /* 0x0000000500007c02 */ /* 0x000fce0008000f00 */
.L_x_173:
[----:B-1----:R1:W2:Y:S02]  /*8ab0*/  SYNCS.PHASECHK.TRANS64.TRYWAIT P0, [R0+URZ], R3 ;  /* 0x00000003000075a7 */ /* 0x0022a400080011ff */
[----:B--2---:R-:W-:Y:S05]  /*8ac0*/  @!P0 NANOSLEEP.SYNCS 0x989680 ;  /* 0x009896800000895d */ /* 0x004fea0003900000 */
[----:B------:R-:W2:Y:S02]  /*8ad0*/  @!P0 SYNCS.PHASECHK.TRANS64 P0, [R0+URZ], R3 ;  /* 0x00000003000085a7 */ /* 0x000ea400080010ff */
[----:B--2---:R-:W-:Y:S05]  /*8ae0*/  @!P0 BRA `(.L_x_173) ;  /* 0xfffffffc00f08947 */ /* 0x004fea000383ffff */
[----:B------:R-:W-:Y:S05]  /*8af0*/  BRA `(.L_x_174) ;  /* 0xffffffb400e07947 */ /* 0x000fea000383ffff */
.L_x_83:
[----:B------:R-:W-:-:S07]  /*8b00*/  MOV R0, UR5 ;  /* 0x0000000500007c02 */ /* 0x000fce0008000f00 */
.L_x_175:
[----:B-1----:R1:W2:Y:S02]  /*8b10*/  SYNCS.PHASECHK.TRANS64.TRYWAIT P0, [R0+URZ], R3 ;  /* 0x00000003000075a7 */ /* 0x0022a400080011ff */
[----:B--2---:R-:W-:Y:S05]  /*8b20*/  @!P0 NANOSLEEP.SYNCS 0x989680 ;  /* 0x009896800000895d */ /* 0x004fea0003900000 */
[----:B------:R-:W2:Y:S02]  /*8b30*/  @!P0 SYNCS.PHASECHK.TRANS64 P0, [R0+URZ], R3 ;  /* 0x00000003000085a7 */ /* 0x000ea400080010ff */
[----:B--2---:R-:W-:Y:S05]  /*8b40*/  @!P0 BRA `(.L_x_175) ;  /* 0xfffffffc00f08947 */ /* 0x004fea000383ffff */
[----:B------:R-:W-:Y:S05]  /*8b50*/  BRA `(.L_x_176) ;  /* 0xffffffb400ec7947 */ /* 0x000fea000383ffff */
.L_x_84:
[----:B------:R-:W-:-:S07]  /*8b60*/  MOV R0, UR4 ;  /* 0x0000000400007c02 */ /* 0x000fce0008000f00 */
.L_x_177:
[----:B-1----:R1:W2:Y:S02]  /*8b70*/  SYNCS.PHASECHK.TRANS64.TRYWAIT P0, [R0+URZ], R3 ;  /* 0x00000003000075a7 */ /* 0x0022a400080011ff */
[----:B--2---:R-:W-:Y:S05]  /*8b80*/  @!P0 NANOSLEEP.SYNCS 0x989680 ;  /* 0x009896800000895d */ /* 0x004fea0003900000 */
[----:B------:R-:W2:Y:S02]  /*8b90*/  @!P0 SYNCS.PHASECHK.TRANS64 P0, [R0+URZ], R3 ;  /* 0x00000003000085a7 */ /* 0x000ea400080010ff */
[----:B--2---:R-:W-:Y:S05]  /*8ba0*/  @!P0 BRA `(.L_x_177) ;  /* 0xfffffffc00f08947 */ /* 0x004fea000383ffff */
[----:B------:R-:W-:Y:S05]  /*8bb0*/  BRA `(.L_x_178) ;  /* 0xffffffb400f87947 */ /* 0x000fea000383ffff */
.L_x_89:
[----:B--2---:R2:W4:Y:S02]  /*8bc0*/  SYNCS.PHASECHK.TRANS64.TRYWAIT P0, [R12+URZ+0x140], R9 ;  /* 0x000140090c0075a7 */ /* 0x00452400080011ff */
[----:B----4-:R-:W-:Y:S05]  /*8bd0*/  @!P0 NANOSLEEP.SYNCS 0x989680 ;  /* 0x009896800000895d */ /* 0x010fea0003900000 */
[----:B------:R-:W4:Y:S02]  /*8be0*/  @!P0 SYNCS.PHASECHK.TRANS64 P0, [R12+URZ+0x140], R9 ;  /* 0x000140090c0085a7 */ /* 0x000f2400080010ff */
[----:B----4-:R-:W-:Y:S05]  /*8bf0*/  @!P0 BRA `(.L_x_89) ;  /* 0xfffffffc00f08947 */ /* 0x010fea000383ffff */
[----:B------:R-:W-:Y:S05]  /*8c00*/  BRA `(.L_x_179) ;  /* 0xffffffbc00187947 */ /* 0x000fea000383ffff */
.L_x_92:
[----:B------:R-:W-:Y:S07]  /*8c10*/  MOV R0, UR21 ;  /* 0x0000001500007c02 */ /* 0x000fee0008000f00 */
.L_x_180:
[----:B--2---:R2:W3:Y:S02]  /*8c20*/  SYNCS.PHASECHK.TRANS64.TRYWAIT P2, [R0+URZ+0x138], R11 ;  /* 0x0001380b000075a7 */ /* 0x0044e400080411ff */
[----:B---3--:R-:W-:Y:S05]  /*8c30*/  @!P2 NANOSLEEP.SYNCS 0x989680 ;  /* 0x009896800000a95d */ /* 0x008fea0003900000 */
[----:B------:R-:W3:Y:S02]  /*8c40*/  @!P2 SYNCS.PHASECHK.TRANS64 P2, [R0+URZ+0x138], R11 ;  /* 0x0001380b0000a5a7 */ /* 0x000ee400080410ff */
[----:B---3--:R-:W-:Y:S05]  /*8c50*/  @!P2 BRA `(.L_x_180) ;  /* 0xfffffffc00f0a947 */ /* 0x008fea000383ffff */
[----:B------:R-:W-:Y:S05]  /*8c60*/  BRA `(.L_x_91) ;  /* 0xffffffc000807947 */ /* 0x000fea000383ffff */
.L_x_95:
[----:B--2---:R-:W-:Y:S07]  /*8c70*/  MOV R0, UR21 ;  /* 0x0000001500007c02 */ /* 0x004fee0008000f00 */
.L_x_181:
[----:B--2---:R2:W3:Y:S02]  /*8c80*/  SYNCS.PHASECHK.TRANS64.TRYWAIT P0, [R0+URZ+0x120], R9 ;  /* 0x00012009000075a7 */ /* 0x0044e400080011ff */
[----:B---3--:R-:W-:Y:S05]  /*8c90*/  @!P0 NANOSLEEP.SYNCS 0x989680 ;  /* 0x009896800000895d */ /* 0x008fea0003900000 */
[----:B------:R-:W3:Y:S02]  /*8ca0*/  @!P0 SYNCS.PHASECHK.TRANS64 P0, [R0+URZ+0x120], R9 ;  /* 0x00012009000085a7 */ /* 0x000ee400080010ff */
[----:B---3--:R-:W-:Y:S05]  /*8cb0*/  @!P0 BRA `(.L_x_181) ;  /* 0xfffffffc00f08947 */ /* 0x008fea000383ffff */
[----:B------:R-:W-:Y:S05]  /*8cc0*/  BRA `(.L_x_182) ;  /* 0xffffffc000dc7947 */ /* 0x000fea000383ffff */
.L_x_96:
[----:B------:R-:W-:Y:S07]  /*8cd0*/  MOV R0, UR21 ;  /* 0x0000001500007c02 */ /* 0x000fee0008000f00 */
.L_x_183:
[----:B--2---:R2:W3:Y:S02]  /*8ce0*/  SYNCS.PHASECHK.TRANS64.TRYWAIT P0, [R0+URZ+0x128], R9 ;  /* 0x00012809000075a7 */ /* 0x0044e400080011ff */
[----:B---3--:R-:W-:Y:S05]  /*8cf0*/  @!P0 NANOSLEEP.SYNCS 0x989680 ;  /* 0x009896800000895d */ /* 0x008fea0003900000 */
[----:B------:R-:W3:Y:S02]  /*8d00*/  @!P0 SYNCS.PHASECHK.TRANS64 P0, [R0+URZ+0x128], R9 ;  /* 0x00012809000085a7 */ /* 0x000ee400080010ff */
[----:B---3--:R-:W-:Y:S05]  /*8d10*/  @!P0 BRA `(.L_x_183) ;  /* 0xfffffffc00f08947 */ /* 0x008fea000383ffff */
[----:B------:R-:W-:Y:S05]  /*8d20*/  BRA `(.L_x_184) ;  /* 0xffffffc400147947 */ /* 0x000fea000383ffff */
.L_x_98:
[----:B------:R-:W-:-:S07]  /*8d30*/  MOV R0, UR21 ;  /* 0x0000001500007c02 */ /* 0x000fce0008000f00 */
.L_x_185:
[----:B---3--:R3:W4:Y:S02]  /*8d40*/  SYNCS.PHASECHK.TRANS64.TRYWAIT P0, [R0+URZ+0x120], R3 ;  /* 0x00012003000075a7 */ /* 0x00872400080011ff */
[----:B----4-:R-:W-:Y:S05]  /*8d50*/  @!P0 NANOSLEEP.SYNCS 0x989680 ;  /* 0x009896800000895d */ /* 0x010fea0003900000 */
[----:B------:R-:W4:Y:S02]  /*8d60*/  @!P0 SYNCS.PHASECHK.TRANS64 P0, [R0+URZ+0x120], R3 ;  /* 0x00012003000085a7 */ /* 0x000f2400080010ff */
[----:B----4-:R-:W-:Y:S05]  /*8d70*/  @!P0 BRA `(.L_x_185) ;  /* 0xfffffffc00f08947 */ /* 0x010fea000383ffff */
[----:B------:R-:W-:Y:S05]  /*8d80*/  BRA `(.L_x_186) ;  /* 0xffffffc400847947 */ /* 0x000fea000383ffff */
.L_x_100:
[----:B-1----:R1:W2:Y:S02]  /*8d90*/  SYNCS.PHASECHK.TRANS64.TRYWAIT P0, [R3+URZ+0x140], R0 ;  /* 0x00014000030075a7 */ /* 0x0022a400080011ff */
[----:B--2---:R-:W-:Y:S05]  /*8da0*/  @!P0 NANOSLEEP.SYNCS 0x989680 ;  /* 0x009896800000895d */ /* 0x004fea0003900000 */
[----:B------:R-:W2:Y:S02]  /*8db0*/  @!P0 SYNCS.PHASECHK.TRANS64 P0, [R3+URZ+0x140], R0 ;  /* 0x00014000030085a7 */ /* 0x000ea400080010ff */
[----:B--2---:R-:W-:Y:S05]  /*8dc0*/  @!P0 BRA `(.L_x_100) ;  /* 0xfffffffc00f08947 */ /* 0x004fea000383ffff */
[----:B------:R-:W-:Y:S05]  /*8dd0*/  BRA `(.L_x_187) ;  /* 0xffffffc8004c7947 */ /* 0x000fea000383ffff */
.L_x_111:
[----:B--2---:R2:W1:Y:S02]  /*8de0*/  SYNCS.PHASECHK.TRANS64.TRYWAIT P1, [R2+URZ+0x110], R5 ;  /* 0x00011005020075a7 */ /* 0x00446400080211ff */
[----:B-1----:R-:W-:Y:S05]  /*8df0*/  @!P1 NANOSLEEP.SYNCS 0x989680 ;  /* 0x009896800000995d */ /* 0x002fea0003900000 */
[----:B------:R-:W1:Y:S02]  /*8e00*/  @!P1 SYNCS.PHASECHK.TRANS64 P1, [R2+URZ+0x110], R5 ;  /* 0x00011005020095a7 */ /* 0x000e6400080210ff */
[----:B-1----:R-:W-:Y:S05]  /*8e10*/  @!P1 BRA `(.L_x_111) ;  /* 0xfffffffc00f09947 */ /* 0x002fea000383ffff */
[----:B------:R-:W-:Y:S05]  /*8e20*/  BRA `(.L_x_110) ;  /* 0xffffffd400c07947 */ /* 0x000fea000383ffff */
.L_x_113:
[----:B--2---:R2:W4:Y:S02]  /*8e30*/  SYNCS.PHASECHK.TRANS64.TRYWAIT P0, [R100+URZ+0x160], R3 ;  /* 0x00016003640075a7 */ /* 0x00452400080011ff */
[----:B----4-:R-:W-:Y:S05]  /*8e40*/  @!P0 NANOSLEEP.SYNCS 0x989680 ;  /* 0x009896800000895d */ /* 0x010fea0003900000 */
[----:B------:R-:W4:Y:S02]  /*8e50*/  @!P0 SYNCS.PHASECHK.TRANS64 P0, [R100+URZ+0x160], R3 ;  /* 0x00016003640085a7 */ /* 0x000f2400080010ff */
[----:B----4-:R-:W-:Y:S05]  /*8e60*/  @!P0 BRA `(.L_x_113) ;  /* 0xfffffffc00f08947 */ /* 0x010fea000383ffff */
[----:B------:R-:W-:Y:S05]  /*8e70*/  BRA `(.L_x_112) ;  /* 0xffffffd800107947 */ /* 0x000fea000383ffff */
.L_x_121:
[----:B---3--:R3:W4:Y:S02]  /*8e80*/  SYNCS.PHASECHK.TRANS64.TRYWAIT P0, [R109+URZ+0x110], R4 ;  /* 0x000110046d0075a7 */ /* 0x00872400080011ff */
[----:B----4-:R-:W-:Y:S05]  /*8e90*/  @!P0 NANOSLEEP.SYNCS 0x989680 ;  /* 0x009896800000895d */ /* 0x010fea0003900000 */
[----:B------:R-:W4:Y:S02]  /*8ea0*/  @!P0 SYNCS.PHASECHK.TRANS64 P0, [R109+URZ+0x110], R4 ;  /* 0x000110046d0085a7 */ /* 0x000f2400080010ff */
[----:B----4-:R-:W-:Y:S05]  /*8eb0*/  @!P0 BRA `(.L_x_121) ;  /* 0xfffffffc00f08947 */ /* 0x010fea000383ffff */
[----:B------:R-:W-:Y:S05]  /*8ec0*/  BRA `(.L_x_120) ;  /* 0xffffffe400047947 */ /* 0x000fea000383ffff */
        .weak           $__internal_0_$__cuda_sm10x_tcgen05_guardrail_trap_col_being_dealloced_not_returned_by_alloc
        .type           $__internal_0_$__cuda_sm10x_tcgen05_guardrail_trap_col_being_dealloced_not_returned_by_alloc,@function
        .size           $__internal_0_$__cuda_sm10x_tcgen05_guardrail_trap_col_being_dealloced_not_returned_by_alloc,($__internal_1_$__cuda_sm10x_tcgen05_guardrail_trap_phase_invalid_during_alloc - $__internal_0_$__cuda_sm10x_tcgen05_guardrail_trap_col_being_dealloced_not_returned_by_alloc)
$__internal_0_$__cuda_sm10x_tcgen05_guardrail_trap_col_being_dealloced_not_returned_by_alloc:
[----:B------:R-:W-:Y:S05]  /*8ed0*/  BPT.TRAP 0x1 ;  /* 0x000000040000795c */ /* 0x000fea0000300000 */
[----:B------:R-:W-:-:S04]  /*8ee0*/  HFMA2 R3, -RZ, RZ, 0, 0 ;  /* 0x00000000ff037431 */ /* 0x000fc800000001ff */
[----:B------:R-:W-:Y:S05]  /*8ef0*/  RET.REL.NODEC R2 `(_ZN7cutlass13device_kernelINS_4gemm6kernel13GemmUniversalIN4cute5tupleIJiiiiEEENS1_10collective13CollectiveMmaINS1_35MainloopSm100TmaUmmaWarpSpecializedILi17ELi2ELi4ENS5_IJNS4_1CILi1EEENSA_ILi2EEESB_EEEEENS5_IJNSA_ILi64EEENSA_ILi128EEESF_EEENS_12float_e5m2_tENS5_IJlSB_lEEESI_SJ_NS4_8TiledMMAINS4_8MMA_AtomIJNS4_10MMA_TraitsINS4_19SM100_MMA_F8F6F4_SSEJSI_SI_fSF_SG_NS4_17integral_constantINS4_4UMMA5MajorELSQ_0EEESR_NSO_INSP_7ScaleInELSS_0EEEST_EEEEEENS4_6LayoutINS5_IJSB_SB_SB_EEENS5_IJNSA_ILi0EEESY_SY_EEEEENS5_IJNS4_10UnderscoreES11_S11_EEEEENS4_23SM90_TMA_LOAD_MULTICASTENS4_14ComposedLayoutINS4_7SwizzleILi2ELi4ELi3EEENS4_18smem_ptr_flag_bitsILi8EEENSW_INS5_IJNSA_ILi8EEESF_EEENS5_IJSF_SB_EEEEEEEvNS4_8identityENS4_13SM90_TMA_LOADES1E_vS1F_EENS_8epilogue10collective18CollectiveEpilogueINS1I_23Sm100TmaWarpSpecializedILi2ELi2ELi32ELb0ELb0EEEJSH_NS5_IJNSW_ISF_SB_EES1N_EEESI_SJ_SI_SJ_NS1I_6fusion15FusionCallbacksIS1M_NS1P_17LinearCombinationISI_fSI_fLNS_15FloatRoundStyleE2EEESH_S1O_JEEENS4_5SM1004TMEM4LOAD26SM100_TMEM_LOAD_16dp32b32xES1G_S1E_NS4_39AutoVectorizingCopyWithAssumedAlignmentILi128EEENS4_14SM90_TMA_STOREES1E_S20_S20_EEEvvEEEEvNT_6ParamsE) ;  /* 0xffffff7002407950 */ /* 0x000fea0003c3ffff */
        .weak           $__internal_1_$__cuda_sm10x_tcgen05_guardrail_trap_phase_invalid_during_alloc
        .type           $__internal_1_$__cuda_sm10x_tcgen05_guardrail_trap_phase_invalid_during_alloc,@function
        .size           $__internal_1_$__cuda_sm10x_tcgen05_guardrail_trap_phase_invalid_during_alloc,($__internal_2_$__cuda_sm10x_tcgen05_guardrail_trap_unallocated_columns_being_dealloced - $__internal_1_$__cuda_sm10x_tcgen05_guardrail_trap_phase_invalid_during_alloc)
$__internal_1_$__cuda_sm10x_tcgen05_guardrail_trap_phase_invalid_during_alloc:
[----:B------:R-:W-:Y:S05]  /*8f00*/  BPT.TRAP 0x1 ;  /* 0x000000040000795c */ /* 0x000fea0000300000 */
[----:B------:R-:W-:-:S04]  /*8f10*/  MOV R5, 0x0 ;  /* 0x0000000000057802 */ /* 0x000fc80000000f00 */
[----:B------:R-:W-:Y:S05]  /*8f20*/  RET.REL.NODEC R4 `(_ZN7cutlass13device_kernelINS_4gemm6kernel13GemmUniversalIN4cute5tupleIJiiiiEEENS1_10collective13CollectiveMmaINS1_35MainloopSm100TmaUmmaWarpSpecializedILi17ELi2ELi4ENS5_IJNS4_1CILi1EEENSA_ILi2EEESB_EEEEENS5_IJNSA_ILi64EEENSA_ILi128EEESF_EEENS_12float_e5m2_tENS5_IJlSB_lEEESI_SJ_NS4_8TiledMMAINS4_8MMA_AtomIJNS4_10MMA_TraitsINS4_19SM100_MMA_F8F6F4_SSEJSI_SI_fSF_SG_NS4_17integral_constantINS4_4UMMA5MajorELSQ_0EEESR_NSO_INSP_7ScaleInELSS_0EEEST_EEEEEENS4_6LayoutINS5_IJSB_SB_SB_EEENS5_IJNSA_ILi0EEESY_SY_EEEEENS5_IJNS4_10UnderscoreES11_S11_EEEEENS4_23SM90_TMA_LOAD_MULTICASTENS4_14ComposedLayoutINS4_7SwizzleILi2ELi4ELi3EEENS4_18smem_ptr_flag_bitsILi8EEENSW_INS5_IJNSA_ILi8EEESF_EEENS5_IJSF_SB_EEEEEEEvNS4_8identityENS4_13SM90_TMA_LOADES1E_vS1F_EENS_8epilogue10collective18CollectiveEpilogueINS1I_23Sm100TmaWarpSpecializedILi2ELi2ELi32ELb0ELb0EEEJSH_NS5_IJNSW_ISF_SB_EES1N_EEESI_SJ_SI_SJ_NS1I_6fusion15FusionCallbacksIS1M_NS1P_17LinearCombinationISI_fSI_fLNS_15FloatRoundStyleE2EEESH_S1O_JEEENS4_5SM1004TMEM4LOAD26SM100_TMEM_LOAD_16dp32b32xES1G_S1E_NS4_39AutoVectorizingCopyWithAssumedAlignmentILi128EEENS4_14SM90_TMA_STOREES1E_S20_S20_EEEvvEEEEvNT_6ParamsE) ;  /* 0xffffff7004347950 */ /* 0x000fea0003c3ffff */
        .weak           $__internal_2_$__cuda_sm10x_tcgen05_guardrail_trap_unallocated_columns_being_dealloced
        .type           $__internal_2_$__cuda_sm10x_tcgen05_guardrail_trap_unallocated_columns_being_dealloced,@function
        .size           $__internal_2_$__cuda_sm10x_tcgen05_guardrail_trap_unallocated_columns_being_dealloced,(.L_x_189 - $__internal_2_$__cuda_sm10x_tcgen05_guardrail_trap_unallocated_columns_being_dealloced)
$__internal_2_$__cuda_sm10x_tcgen05_guardrail_trap_unallocated_columns_being_dealloced:
[----:B------:R-:W-:Y:S05]  /*8f30*/  BPT.TRAP 0x1 ;  /* 0x000000040000795c */ /* 0x000fea0000300000 */
[----:B------:R-:W-:-:S04]  /*8f40*/  HFMA2 R3, -RZ, RZ, 0, 0 ;  /* 0x00000000ff037431 */ /* 0x000fc800000001ff */
[----:B------:R-:W-:Y:S05]  /*8f50*/  RET.REL.NODEC R2 `(_ZN7cutlass13device_kernelINS_4gemm6kernel13GemmUniversalIN4cute5tupleIJiiiiEEENS1_10collective13CollectiveMmaINS1_35MainloopSm100TmaUmmaWarpSpecializedILi17ELi2ELi4ENS5_IJNS4_1CILi1EEENSA_ILi2EEESB_EEEEENS5_IJNSA_ILi64EEENSA_ILi128EEESF_EEENS_12float_e5m2_tENS5_IJlSB_lEEESI_SJ_NS4_8TiledMMAINS4_8MMA_AtomIJNS4_10MMA_TraitsINS4_19SM100_MMA_F8F6F4_SSEJSI_SI_fSF_SG_NS4_17integral_constantINS4_4UMMA5MajorELSQ_0EEESR_NSO_INSP_7ScaleInELSS_0EEEST_EEEEEENS4_6LayoutINS5_IJSB_SB_SB_EEENS5_IJNSA_ILi0EEESY_SY_EEEEENS5_IJNS4_10UnderscoreES11_S11_EEEEENS4_23SM90_TMA_LOAD_MULTICASTENS4_14ComposedLayoutINS4_7SwizzleILi2ELi4ELi3EEENS4_18smem_ptr_flag_bitsILi8EEENSW_INS5_IJNSA_ILi8EEESF_EEENS5_IJSF_SB_EEEEEEEvNS4_8identityENS4_13SM90_TMA_LOADES1E_vS1F_EENS_8epilogue10collective18CollectiveEpilogueINS1I_23Sm100TmaWarpSpecializedILi2ELi2ELi32ELb0ELb0EEEJSH_NS5_IJNSW_ISF_SB_EES1N_EEESI_SJ_SI_SJ_NS1I_6fusion15FusionCallbacksIS1M_NS1P_17LinearCombinationISI_fSI_fLNS_15FloatRoundStyleE2EEESH_S1O_JEEENS4_5SM1004TMEM4LOAD26SM100_TMEM_LOAD_16dp32b32xES1G_S1E_NS4_39AutoVectorizingCopyWithAssumedAlignmentILi128EEENS4_14SM90_TMA_STOREES1E_S20_S20_EEEvvEEEEvNT_6ParamsE) ;  /* 0xffffff7002287950 */ /* 0x000fea0003c3ffff */
.L_x_188:
[----:B------:R-:W-:-:S00]  /*8f60*/  BRA `(.L_x_188) ;  /* 0xfffffffc00fc7947 */ /* 0x000fc0000383ffff */
[----:B------:R-:W-:-:S00]  /*8f70*/  NOP ;  /* 0x0000000000007918 */ /* 0x000fc00000000000 */
        /* <DEDUP_REMOVED lines=8> */
.L_x_189:


//--------------------- .nv.global.init           --------------------------
	.section	.nv.global.init,"aw",@progbits
.nv.global.init:
	.type		$str$27,@object
	.size		$str$27,($str$28 - $str$27)
$str$27:
        /*0000*/ 	.byte	0x28, 0x61, 0x64, 0x64, 0x72, 0x65, 0x73, 0x73, 0x20, 0x26, 0x20, 0x6d, 0x61, 0x73, 0x6b, 0x29
        /*0010*/ 	.byte	0x20, 0x3d, 0x3d, 0x20, 0x30, 0x00
	.type		$str$28,@object
	.size		$str$28,($str$26 - $str$28)
$str$28:
        /*0016*/ 	.byte	0x2f, 0x74, 0x6d, 0x70, 0x2f, 0x63, 0x75, 0x74, 0x6c, 0x61, 0x73, 0x73, 0x5f, 0x73, 0x77, 0x65
        /*0026*/ 	.byte	0x65, 0x70, 0x5f, 0x73, 0x72, 0x63, 0x2f, 0x69, 0x6e, 0x63, 0x6c, 0x75, 0x64, 0x65, 0x2f, 0x63
        /*0036*/ 	.byte	0x75, 0x74, 0x65, 0x2f, 0x70, 0x6f, 0x69, 0x6e, 0x74, 0x65, 0x72, 0x5f, 0x66, 0x6c, 0x61, 0x67
        /*0046*/ 	.byte	0x67, 0x65, 0x64, 0x2e, 0x68, 0x70, 0x70, 0x00
	.type		$str$26,@object
	.size		$str$26,($str$25 - $str$26)
$str$26:
        /*004e*/ 	.byte	0x2f, 0x74, 0x6d, 0x70, 0x2f, 0x63, 0x75, 0x74, 0x6c, 0x61, 0x73, 0x73, 0x5f, 0x73, 0x77, 0x65
        /*005e*/ 	.byte	0x65, 0x70, 0x5f, 0x73, 0x72, 0x63, 0x2f, 0x69, 0x6e, 0x63, 0x6c, 0x75, 0x64, 0x65, 0x2f, 0x63
        /*006e*/ 	.byte	0x75, 0x74, 0x65, 0x2f, 0x61, 0x74, 0x6f, 0x6d, 0x2f, 0x63, 0x6f, 0x70, 0x79, 0x5f, 0x74, 0x72
        /*007e*/ 	.byte	0x61, 0x69, 0x74, 0x73, 0x5f, 0x73, 0x6d, 0x31, 0x30, 0x30, 0x2e, 0x68, 0x70, 0x70, 0x00
	.type		$str$25,@object
	.size		$str$25,(__unnamed_1 - $str$25)
$str$25:
        /*008d*/ 	.byte	0x28, 0x28, 0x75, 0x69, 0x6e, 0x74, 0x33, 0x32, 0x5f, 0x74, 0x28, 0x74, 0x68, 0x72, 0x65, 0x61
        /*009d*/ 	.byte	0x64, 0x49, 0x64, 0x78, 0x2e, 0x78, 0x29, 0x20, 0x2f, 0x20, 0x33, 0x32, 0x29, 0x20, 0x25, 0x20
        /*00ad*/ 	.byte	0x34, 0x29, 0x20, 0x3d, 0x3d, 0x20, 0x28, 0x28, 0x28, 0x74, 0x6d, 0x65, 0x6d, 0x5f, 0x61, 0x64
        /*00bd*/ 	.byte	0x64, 0x72, 0x20, 0x3e, 0x3e, 0x20, 0x31, 0x36, 0x29, 0x20, 0x2f, 0x20, 0x33, 0x32, 0x29, 0x20
        /*00cd*/ 	.byte	0x25, 0x20, 0x34, 0x29, 0x00
	.type		__unnamed_1,@object
	.size		__unnamed_1,(__unnamed_2 - __unnamed_1)
__unnamed_1:
        /*00d2*/ 	.byte	0x61, 0x75, 0x74, 0x6f, 0x20, 0x63, 0x75, 0x74, 0x65, 0x3a, 0x3a, 0x61, 0x73, 0x5f, 0x70, 0x6f
        /* <DEDUP_REMOVED lines=24> */
        /*0262*/ 	.byte	0x3c, 0x34, 0x30, 0x39, 0x36, 0x3e, 0x3e, 0x3e, 0x3e, 0x5d, 0x00
	.type		__unnamed_2,@object
	.size		__unnamed_2,(.L_2 - __unnamed_2)
__unnamed_2:
        /* <DEDUP_REMOVED lines=40> */
        /*04ed*/ 	.byte	0x74, 0x65, 0x3a, 0x3a, 0x43, 0x3c, 0x30, 0x3e, 0x3e, 0x3e, 0x3e, 0x5d, 0x00
.L_2:


//--------------------- .nv.shared._ZN7cutlass13device_kernelINS_4gemm6kernel13GemmUniversalIN4cute5tupleIJiiiiEEENS1_10collective13CollectiveMmaINS1_35MainloopSm100TmaUmmaWarpSpecializedILi17ELi2ELi4ENS5_IJNS4_1CILi1EEENSA_ILi2EEESB_EEEEENS5_IJNSA_ILi64EEENSA_ILi128EEESF_EEENS_12float_e5m2_tENS5_IJlSB_lEEESI_SJ_NS4_8TiledMMAINS4_8MMA_AtomIJNS4_10MMA_TraitsINS4_19SM100_MMA_F8F6F4_SSEJSI_SI_fSF_SG_NS4_17integral_constantINS4_4UMMA5MajorELSQ_0EEESR_NSO_INSP_7ScaleInELSS_0EEEST_EEEEEENS4_6LayoutINS5_IJSB_SB_SB_EEENS5_IJNSA_ILi0EEESY_SY_EEEEENS5_IJNS4_10UnderscoreES11_S11_EEEEENS4_23SM90_TMA_LOAD_MULTICASTENS4_14ComposedLayoutINS4_7SwizzleILi2ELi4ELi3EEENS4_18smem_ptr_flag_bitsILi8EEENSW_INS5_IJNSA_ILi8EEESF_EEENS5_IJSF_SB_EEEEEEEvNS4_8identityENS4_13SM90_TMA_LOADES1E_vS1F_EENS_8epilogue10collective18CollectiveEpilogueINS1I_23Sm100TmaWarpSpecializedILi2ELi2ELi32ELb0ELb0EEEJSH_NS5_IJNSW_ISF_SB_EES1N_EEESI_SJ_SI_SJ_NS1I_6fusion15FusionCallbacksIS1M_NS1P_17LinearCombinationISI_fSI_fLNS_15FloatRoundStyleE2EEESH_S1O_JEEENS4_5SM1004TMEM4LOAD26SM100_TMEM_LOAD_16dp32b32xES1G_S1E_NS4_39AutoVectorizingCopyWithAssumedAlignmentILi128EEENS4_14SM90_TMA_STOREES1E_S20_S20_EEEvvEEEEvNT_6ParamsE --------------------------
	.section	.nv.shared._ZN7cutlass13device_kernelINS_4gemm6kernel13GemmUniversalIN4cute5tupleIJiiiiEEENS1_10collective13CollectiveMmaINS1_35MainloopSm100TmaUmmaWarpSpecializedILi17ELi2ELi4ENS5_IJNS4_1CILi1EEENSA_ILi2EEESB_EEEEENS5_IJNSA_ILi64EEENSA_ILi128EEESF_EEENS_12float_e5m2_tENS5_IJlSB_lEEESI_SJ_NS4_8TiledMMAINS4_8MMA_AtomIJNS4_10MMA_TraitsINS4_19SM100_MMA_F8F6F4_SSEJSI_SI_fSF_SG_NS4_17integral_constantINS4_4UMMA5MajorELSQ_0EEESR_NSO_INSP_7ScaleInELSS_0EEEST_EEEEEENS4_6LayoutINS5_IJSB_SB_SB_EEENS5_IJNSA_ILi0EEESY_SY_EEEEENS5_IJNS4_10UnderscoreES11_S11_EEEEENS4_23SM90_TMA_LOAD_MULTICASTENS4_14ComposedLayoutINS4_7SwizzleILi2ELi4ELi3EEENS4_18smem_ptr_flag_bitsILi8EEENSW_INS5_IJNSA_ILi8EEESF_EEENS5_IJSF_SB_EEEEEEEvNS4_8identityENS4_13SM90_TMA_LOADES1E_vS1F_EENS_8epilogue10collective18CollectiveEpilogueINS1I_23Sm100TmaWarpSpecializedILi2ELi2ELi32ELb0ELb0EEEJSH_NS5_IJNSW_ISF_SB_EES1N_EEESI_SJ_SI_SJ_NS1I_6fusion15FusionCallbacksIS1M_NS1P_17LinearCombinationISI_fSI_fLNS_15FloatRoundStyleE2EEESH_S1O_JEEENS4_5SM1004TMEM4LOAD26SM100_TMEM_LOAD_16dp32b32xES1G_S1E_NS4_39AutoVectorizingCopyWithAssumedAlignmentILi128EEENS4_14SM90_TMA_STOREES1E_S20_S20_EEEvvEEEEvNT_6ParamsE,"aw",@nobits
	.sectionflags	@""
	.align	16
	.zero		1024


//--------------------- .nv.shared.reserved.0     --------------------------
	.section	.nv.shared.reserved.0,"aw",@nobits
	.weak		__nv_reservedSMEM_offset_0_alias
	.size		__nv_reservedSMEM_offset_0_alias, 0, 64
	.other		__nv_reservedSMEM_offset_0_alias,@"STO_CUDA_RESERVED_SHARED STV_DEFAULT"
__nv_reservedSMEM_offset_0_alias:
	.zero		0
.nv.shared.reserved.0:
	.zero		64
	.weak		__nv_reservedSMEM_tcgen05_partition
	.type		__nv_reservedSMEM_tcgen05_partition,@object
	.size		__nv_reservedSMEM_tcgen05_partition,(.L_0 - __nv_reservedSMEM_tcgen05_partition)
__nv_reservedSMEM_tcgen05_partition:
	.zero		32
.L_0:


//--------------------- .nv.global                --------------------------
	.section	.nv.global,"aw",@nobits
.nv.global:
	.type		_ZN40_INTERNAL_b2a8940b_4_k_cu_8da4b343_300424cute1_E,@object
	.size		_ZN40_INTERNAL_b2a8940b_4_k_cu_8da4b343_300424cute1_E,(_ZN40_INTERNAL_b2a8940b_4_k_cu_8da4b343_300424cuda3std3__45__cpo6cbeginE - _ZN40_INTERNAL_b2a8940b_4_k_cu_8da4b343_300424cute1_E)
_ZN40_INTERNAL_b2a8940b_4_k_cu_8da4b343_300424cute1_E:
	.zero		1
	.type		_ZN40_INTERNAL_b2a8940b_4_k_cu_8da4b343_300424cuda3std3__45__cpo6cbeginE,@object
	.size		_ZN40_INTERNAL_b2a8940b_4_k_cu_8da4b343_300424cuda3std3__45__cpo6cbeginE,(_ZN40_INTERNAL_b2a8940b_4_k_cu_8da4b343_300424cuda3std3__48in_placeE - _ZN40_INTERNAL_b2a8940b_4_k_cu_8da4b343_300424cuda3std3__45__cpo6cbeginE)
_ZN40_INTERNAL_b2a8940b_4_k_cu_8da4b343_300424cuda3std3__45__cpo6cbeginE:
	.zero		1
	.type		_ZN40_INTERNAL_b2a8940b_4_k_cu_8da4b343_300424cuda3std3__48in_placeE,@object
	.size		_ZN40_INTERNAL_b2a8940b_4_k_cu_8da4b343_300424cuda3std3__48in_placeE,(_ZN40_INTERNAL_b2a8940b_4_k_cu_8da4b343_300424cuda3std6ranges3__45__cpo9iter_moveE - _ZN40_INTERNAL_b2a8940b_4_k_cu_8da4b343_300424cuda3std3__48in_placeE)
_ZN40_INTERNAL_b2a8940b_4_k_cu_8da4b343_300424cuda3std3__48in_placeE:
	.zero		1
	.type		_ZN40_INTERNAL_b2a8940b_4_k_cu_8da4b343_300424cuda3std6ranges3__45__cpo9iter_moveE,@object
	.size		_ZN40_INTERNAL_b2a8940b_4_k_cu_8da4b343_300424cuda3std6ranges3__45__cpo9iter_moveE,(_ZN40_INTERNAL_b2a8940b_4_k_cu_8da4b343_300424cuda3std3__45__cpo5beginE - _ZN40_INTERNAL_b2a8940b_4_k_cu_8da4b343_300424cuda3std6ranges3__45__cpo9iter_moveE)
_ZN40_INTERNAL_b2a8940b_4_k_cu_8da4b343_300424cuda3std6ranges3__45__cpo9iter_moveE:
	.zero		1
	.type		_ZN40_INTERNAL_b2a8940b_4_k_cu_8da4b343_300424cuda3std3__45__cpo5beginE,@object
	.size		_ZN40_INTERNAL_b2a8940b_4_k_cu_8da4b343_300424cuda3std3__45__cpo5beginE,(_ZN40_INTERNAL_b2a8940b_4_k_cu_8da4b343_300424cuda3std3__442_GLOBAL__N__b2a8940b_4_k_cu_8da4b343_300426ignoreE - _ZN40_INTERNAL_b2a8940b_4_k_cu_8da4b343_300424cuda3std3__45__cpo5beginE)
_ZN40_INTERNAL_b2a8940b_4_k_cu_8da4b343_300424cuda3std3__45__cpo5beginE:
	.zero		1
	.type		_ZN40_INTERNAL_b2a8940b_4_k_cu_8da4b343_300424cuda3std3__442_GLOBAL__N__b2a8940b_4_k_cu_8da4b343_300426ignoreE,@object
	.size		_ZN40_INTERNAL_b2a8940b_4_k_cu_8da4b343_300424cuda3std3__442_GLOBAL__N__b2a8940b_4_k_cu_8da4b343_300426ignoreE,(_ZN40_INTERNAL_b2a8940b_4_k_cu_8da4b343_300424cute7productE - _ZN40_INTERNAL_b2a8940b_4_k_cu_8da4b343_300424cuda3std3__442_GLOBAL__N__b2a8940b_4_k_cu_8da4b343_300426ignoreE)
_ZN40_INTERNAL_b2a8940b_4_k_cu_8da4b343_300424cuda3std3__442_GLOBAL__N__b2a8940b_4_k_cu_8da4b343_300426ignoreE:
	.zero		1
	.type		_ZN40_INTERNAL_b2a8940b_4_k_cu_8da4b343_300424cute7productE,@object
	.size		_ZN40_INTERNAL_b2a8940b_4_k_cu_8da4b343_300424cute7productE,(_ZN40_INTERNAL_b2a8940b_4_k_cu_8da4b343_300424cuda3std3__45__cpo3endE - _ZN40_INTERNAL_b2a8940b_4_k_cu_8da4b343_300424cute7productE)
_ZN40_INTERNAL_b2a8940b_4_k_cu_8da4b343_300424cute7productE:
	.zero		1
	.type		_ZN40_INTERNAL_b2a8940b_4_k_cu_8da4b343_300424cuda3std3__45__cpo3endE,@object
	.size		_ZN40_INTERNAL_b2a8940b_4_k_cu_8da4b343_300424cuda3std3__45__cpo3endE,(_ZN40_INTERNAL_b2a8940b_4_k_cu_8da4b343_300424cuda3std3__419piecewise_constructE - _ZN40_INTERNAL_b2a8940b_4_k_cu_8da4b343_300424cuda3std3__45__cpo3endE)
_ZN40_INTERNAL_b2a8940b_4_k_cu_8da4b343_300424cuda3std3__45__cpo3endE:
	.zero		1
	.type		_ZN40_INTERNAL_b2a8940b_4_k_cu_8da4b343_300424cuda3std3__419piecewise_constructE,@object
	.size		_ZN40_INTERNAL_b2a8940b_4_k_cu_8da4b343_300424cuda3std3__419piecewise_constructE,(_ZN40_INTERNAL_b2a8940b_4_k_cu_8da4b343_300424cuda3std3__45__cpo4cendE - _ZN40_INTERNAL_b2a8940b_4_k_cu_8da4b343_300424cuda3std3__419piecewise_constructE)
_ZN40_INTERNAL_b2a8940b_4_k_cu_8da4b343_300424cuda3std3__419piecewise_constructE:
	.zero		1
	.type		_ZN40_INTERNAL_b2a8940b_4_k_cu_8da4b343_300424cuda3std3__45__cpo4cendE,@object
	.size		_ZN40_INTERNAL_b2a8940b_4_k_cu_8da4b343_300424cuda3std3__45__cpo4cendE,(_ZN40_INTERNAL_b2a8940b_4_k_cu_8da4b343_300424cuda3std6ranges3__45__cpo4swapE - _ZN40_INTERNAL_b2a8940b_4_k_cu_8da4b343_300424cuda3std3__45__cpo4cendE)
_ZN40_INTERNAL_b2a8940b_4_k_cu_8da4b343_300424cuda3std3__45__cpo4cendE:
	.zero		1
	.type		_ZN40_INTERNAL_b2a8940b_4_k_cu_8da4b343_300424cuda3std6ranges3__45__cpo4swapE,@object
	.size		_ZN40_INTERNAL_b2a8940b_4_k_cu_8da4b343_300424cuda3std6ranges3__45__cpo4swapE,(.L_10 - _ZN40_INTERNAL_b2a8940b_4_k_cu_8da4b343_300424cuda3std6ranges3__45__cpo4swapE)
_ZN40_INTERNAL_b2a8940b_4_k_cu_8da4b343_300424cuda3std6ranges3__45__cpo4swapE:
	.zero		1
.L_10:


//--------------------- .nv.constant0._ZN7cutlass13device_kernelINS_4gemm6kernel13GemmUniversalIN4cute5tupleIJiiiiEEENS1_10collective13CollectiveMmaINS1_35MainloopSm100TmaUmmaWarpSpecializedILi17ELi2ELi4ENS5_IJNS4_1CILi1EEENSA_ILi2EEESB_EEEEENS5_IJNSA_ILi64EEENSA_ILi128EEESF_EEENS_12float_e5m2_tENS5_IJlSB_lEEESI_SJ_NS4_8TiledMMAINS4_8MMA_AtomIJNS4_10MMA_TraitsINS4_19SM100_MMA_F8F6F4_SSEJSI_SI_fSF_SG_NS4_17integral_constantINS4_4UMMA5MajorELSQ_0EEESR_NSO_INSP_7ScaleInELSS_0EEEST_EEEEEENS4_6LayoutINS5_IJSB_SB_SB_EEENS5_IJNSA_ILi0EEESY_SY_EEEEENS5_IJNS4_10UnderscoreES11_S11_EEEEENS4_23SM90_TMA_LOAD_MULTICASTENS4_14ComposedLayoutINS4_7SwizzleILi2ELi4ELi3EEENS4_18smem_ptr_flag_bitsILi8EEENSW_INS5_IJNSA_ILi8EEESF_EEENS5_IJSF_SB_EEEEEEEvNS4_8identityENS4_13SM90_TMA_LOADES1E_vS1F_EENS_8epilogue10collective18CollectiveEpilogueINS1I_23Sm100TmaWarpSpecializedILi2ELi2ELi32ELb0ELb0EEEJSH_NS5_IJNSW_ISF_SB_EES1N_EEESI_SJ_SI_SJ_NS1I_6fusion15FusionCallbacksIS1M_NS1P_17LinearCombinationISI_fSI_fLNS_15FloatRoundStyleE2EEESH_S1O_JEEENS4_5SM1004TMEM4LOAD26SM100_TMEM_LOAD_16dp32b32xES1G_S1E_NS4_39AutoVectorizingCopyWithAssumedAlignmentILi128EEENS4_14SM90_TMA_STOREES1E_S20_S20_EEEvvEEEEvNT_6ParamsE --------------------------
	.section	.nv.constant0._ZN7cutlass13device_kernelINS_4gemm6kernel13GemmUniversalIN4cute5tupleIJiiiiEEENS1_10collective13CollectiveMmaINS1_35MainloopSm100TmaUmmaWarpSpecializedILi17ELi2ELi4ENS5_IJNS4_1CILi1EEENSA_ILi2EEESB_EEEEENS5_IJNSA_ILi64EEENSA_ILi128EEESF_EEENS_12float_e5m2_tENS5_IJlSB_lEEESI_SJ_NS4_8TiledMMAINS4_8MMA_AtomIJNS4_10MMA_TraitsINS4_19SM100_MMA_F8F6F4_SSEJSI_SI_fSF_SG_NS4_17integral_constantINS4_4UMMA5MajorELSQ_0EEESR_NSO_INSP_7ScaleInELSS_0EEEST_EEEEEENS4_6LayoutINS5_IJSB_SB_SB_EEENS5_IJNSA_ILi0EEESY_SY_EEEEENS5_IJNS4_10UnderscoreES11_S11_EEEEENS4_23SM90_TMA_LOAD_MULTICASTENS4_14ComposedLayoutINS4_7SwizzleILi2ELi4ELi3EEENS4_18smem_ptr_flag_bitsILi8EEENSW_INS5_IJNSA_ILi8EEESF_EEENS5_IJSF_SB_EEEEEEEvNS4_8identityENS4_13SM90_TMA_LOADES1E_vS1F_EENS_8epilogue10collective18CollectiveEpilogueINS1I_23Sm100TmaWarpSpecializedILi2ELi2ELi32ELb0ELb0EEEJSH_NS5_IJNSW_ISF_SB_EES1N_EEESI_SJ_SI_SJ_NS1I_6fusion15FusionCallbacksIS1M_NS1P_17LinearCombinationISI_fSI_fLNS_15FloatRoundStyleE2EEESH_S1O_JEEENS4_5SM1004TMEM4LOAD26SM100_TMEM_LOAD_16dp32b32xES1G_S1E_NS4_39AutoVectorizingCopyWithAssumedAlignmentILi128EEENS4_14SM90_TMA_STOREES1E_S20_S20_EEEvvEEEEvNT_6ParamsE,"a",@progbits
	.sectionflags	@""
	.align	4
.nv.constant0._ZN7cutlass13device_kernelINS_4gemm6kernel13GemmUniversalIN4cute5tupleIJiiiiEEENS1_10collective13CollectiveMmaINS1_35MainloopSm100TmaUmmaWarpSpecializedILi17ELi2ELi4ENS5_IJNS4_1CILi1EEENSA_ILi2EEESB_EEEEENS5_IJNSA_ILi64EEENSA_ILi128EEESF_EEENS_12float_e5m2_tENS5_IJlSB_lEEESI_SJ_NS4_8TiledMMAINS4_8MMA_AtomIJNS4_10MMA_TraitsINS4_19SM100_MMA_F8F6F4_SSEJSI_SI_fSF_SG_NS4_17integral_constantINS4_4UMMA5MajorELSQ_0EEESR_NSO_INSP_7ScaleInELSS_0EEEST_EEEEEENS4_6LayoutINS5_IJSB_SB_SB_EEENS5_IJNSA_ILi0EEESY_SY_EEEEENS5_IJNS4_10UnderscoreES11_S11_EEEEENS4_23SM90_TMA_LOAD_MULTICASTENS4_14ComposedLayoutINS4_7SwizzleILi2ELi4ELi3EEENS4_18smem_ptr_flag_bitsILi8EEENSW_INS5_IJNSA_ILi8EEESF_EEENS5_IJSF_SB_EEEEEEEvNS4_8identityENS4_13SM90_TMA_LOADES1E_vS1F_EENS_8epilogue10collective18CollectiveEpilogueINS1I_23Sm100TmaWarpSpecializedILi2ELi2ELi32ELb0ELb0EEEJSH_NS5_IJNSW_ISF_SB_EES1N_EEESI_SJ_SI_SJ_NS1I_6fusion15FusionCallbacksIS1M_NS1P_17LinearCombinationISI_fSI_fLNS_15FloatRoundStyleE2EEESH_S1O_JEEENS4_5SM1004TMEM4LOAD26SM100_TMEM_LOAD_16dp32b32xES1G_S1E_NS4_39AutoVectorizingCopyWithAssumedAlignmentILi128EEENS4_14SM90_TMA_STOREES1E_S20_S20_EEEvvEEEEvNT_6ParamsE:
	.zero		2944


//--------------------- SYMBOLS --------------------------

	.type		.nv.reservedSmem.offset0,@object
	.size		.nv.reservedSmem.offset0,0x4
	.type		.nv.reservedSmem.cap,@object
	.size		.nv.reservedSmem.cap,0x4
	.type		__assertfail,@function
